//
// Generated by NVIDIA NVVM Compiler
//
// Compiler Build ID: CL-36424714
// Cuda compilation tools, release 13.0, V13.0.88
// Based on NVVM 20.0.0
//

.version 9.0
.target sm_100
.address_size 64

	// .globl	_Z17executeFirstLayerPfS_S_S_ii
.func  (.param .b64 func_retval0) __internal_accurate_pow
(
	.param .b64 __internal_accurate_pow_param_0
)
;
.const .align 4 .b8 kernelTemplate[100] = {0, 0, 0, 0, 1, 0, 0, 0, 2, 0, 0, 0, 3, 0, 0, 0, 4, 0, 0, 0, 29, 0, 0, 0, 30, 0, 0, 0, 31, 0, 0, 0, 32, 0, 0, 0, 33, 0, 0, 0, 58, 0, 0, 0, 59, 0, 0, 0, 60, 0, 0, 0, 61, 0, 0, 0, 62, 0, 0, 0, 87, 0, 0, 0, 88, 0, 0, 0, 89, 0, 0, 0, 90, 0, 0, 0, 91, 0, 0, 0, 116, 0, 0, 0, 117, 0, 0, 0, 118, 0, 0, 0, 119, 0, 0, 0, 120};
.const .align 4 .b8 kernelTemplate2[100] = {0, 0, 0, 0, 1, 0, 0, 0, 2, 0, 0, 0, 3, 0, 0, 0, 4, 0, 0, 0, 13, 0, 0, 0, 14, 0, 0, 0, 15, 0, 0, 0, 16, 0, 0, 0, 17, 0, 0, 0, 26, 0, 0, 0, 27, 0, 0, 0, 28, 0, 0, 0, 29, 0, 0, 0, 30, 0, 0, 0, 39, 0, 0, 0, 40, 0, 0, 0, 41, 0, 0, 0, 42, 0, 0, 0, 43, 0, 0, 0, 52, 0, 0, 0, 53, 0, 0, 0, 54, 0, 0, 0, 55, 0, 0, 0, 56};

.visible .entry _Z17executeFirstLayerPfS_S_S_ii(
	.param .u64 .ptr .align 1 _Z17executeFirstLayerPfS_S_S_ii_param_0,
	.param .u64 .ptr .align 1 _Z17executeFirstLayerPfS_S_S_ii_param_1,
	.param .u64 .ptr .align 1 _Z17executeFirstLayerPfS_S_S_ii_param_2,
	.param .u64 .ptr .align 1 _Z17executeFirstLayerPfS_S_S_ii_param_3,
	.param .u32 _Z17executeFirstLayerPfS_S_S_ii_param_4,
	.param .u32 _Z17executeFirstLayerPfS_S_S_ii_param_5
)
{
	.reg .pred 	%p<3>;
	.reg .b32 	%r<20>;
	.reg .b32 	%f<117>;
	.reg .b64 	%rd<22>;

	ld.param.u64 	%rd5, [_Z17executeFirstLayerPfS_S_S_ii_param_0];
	ld.param.u64 	%rd7, [_Z17executeFirstLayerPfS_S_S_ii_param_1];
	ld.param.u64 	%rd8, [_Z17executeFirstLayerPfS_S_S_ii_param_2];
	ld.param.u64 	%rd6, [_Z17executeFirstLayerPfS_S_S_ii_param_3];
	ld.param.u32 	%r10, [_Z17executeFirstLayerPfS_S_S_ii_param_4];
	ld.param.u32 	%r11, [_Z17executeFirstLayerPfS_S_S_ii_param_5];
	cvta.to.global.u64 	%rd9, %rd8;
	cvta.to.global.u64 	%rd10, %rd7;
	mov.u32 	%r1, %ctaid.x;
	mov.u32 	%r12, %tid.x;
	add.s32 	%r2, %r10, %r12;
	mov.u32 	%r13, %tid.y;
	add.s32 	%r3, %r11, %r13;
	mul.lo.s32 	%r14, %r3, 12;
	add.s64 	%rd1, %rd10, 64;
	mad.lo.s32 	%r18, %r2, 2724, %r14;
	mul.wide.u32 	%rd11, %r1, 1452;
	add.s64 	%rd12, %rd11, %rd9;
	add.s64 	%rd21, %rd12, 504;
	mov.f32 	%f116, 0f00000000;
	mov.b32 	%r19, 0;
$L__BB0_1:
	mul.wide.s32 	%rd13, %r18, 4;
	add.s64 	%rd14, %rd1, %rd13;
	ld.global.f32 	%f4, [%rd14+-64];
	ld.global.f32 	%f5, [%rd21+-504];
	ld.global.f32 	%f6, [%rd14+-60];
	ld.global.f32 	%f7, [%rd21+-20];
	mul.f32 	%f8, %f6, %f7;
	fma.rn.f32 	%f9, %f4, %f5, %f8;
	ld.global.f32 	%f10, [%rd14+-56];
	ld.global.f32 	%f11, [%rd21+464];
	fma.rn.f32 	%f12, %f10, %f11, %f9;
	add.f32 	%f13, %f116, %f12;
	ld.global.f32 	%f14, [%rd14+-52];
	ld.global.f32 	%f15, [%rd21+-500];
	ld.global.f32 	%f16, [%rd14+-48];
	ld.global.f32 	%f17, [%rd21+-16];
	mul.f32 	%f18, %f16, %f17;
	fma.rn.f32 	%f19, %f14, %f15, %f18;
	ld.global.f32 	%f20, [%rd14+-44];
	ld.global.f32 	%f21, [%rd21+468];
	fma.rn.f32 	%f22, %f20, %f21, %f19;
	add.f32 	%f23, %f13, %f22;
	ld.global.f32 	%f24, [%rd14+-40];
	ld.global.f32 	%f25, [%rd21+-496];
	ld.global.f32 	%f26, [%rd14+-36];
	ld.global.f32 	%f27, [%rd21+-12];
	mul.f32 	%f28, %f26, %f27;
	fma.rn.f32 	%f29, %f24, %f25, %f28;
	ld.global.f32 	%f30, [%rd14+-32];
	ld.global.f32 	%f31, [%rd21+472];
	fma.rn.f32 	%f32, %f30, %f31, %f29;
	add.f32 	%f33, %f23, %f32;
	ld.global.f32 	%f34, [%rd14+-28];
	ld.global.f32 	%f35, [%rd21+-492];
	ld.global.f32 	%f36, [%rd14+-24];
	ld.global.f32 	%f37, [%rd21+-8];
	mul.f32 	%f38, %f36, %f37;
	fma.rn.f32 	%f39, %f34, %f35, %f38;
	ld.global.f32 	%f40, [%rd14+-20];
	ld.global.f32 	%f41, [%rd21+476];
	fma.rn.f32 	%f42, %f40, %f41, %f39;
	add.f32 	%f43, %f33, %f42;
	ld.global.f32 	%f44, [%rd14+-16];
	ld.global.f32 	%f45, [%rd21+-488];
	ld.global.f32 	%f46, [%rd14+-12];
	ld.global.f32 	%f47, [%rd21+-4];
	mul.f32 	%f48, %f46, %f47;
	fma.rn.f32 	%f49, %f44, %f45, %f48;
	ld.global.f32 	%f50, [%rd14+-8];
	ld.global.f32 	%f51, [%rd21+480];
	fma.rn.f32 	%f52, %f50, %f51, %f49;
	add.f32 	%f53, %f43, %f52;
	ld.global.f32 	%f54, [%rd14+-4];
	ld.global.f32 	%f55, [%rd21+-484];
	ld.global.f32 	%f56, [%rd14];
	ld.global.f32 	%f57, [%rd21];
	mul.f32 	%f58, %f56, %f57;
	fma.rn.f32 	%f59, %f54, %f55, %f58;
	ld.global.f32 	%f60, [%rd14+4];
	ld.global.f32 	%f61, [%rd21+484];
	fma.rn.f32 	%f62, %f60, %f61, %f59;
	add.f32 	%f63, %f53, %f62;
	ld.global.f32 	%f64, [%rd14+8];
	ld.global.f32 	%f65, [%rd21+-480];
	ld.global.f32 	%f66, [%rd14+12];
	ld.global.f32 	%f67, [%rd21+4];
	mul.f32 	%f68, %f66, %f67;
	fma.rn.f32 	%f69, %f64, %f65, %f68;
	ld.global.f32 	%f70, [%rd14+16];
	ld.global.f32 	%f71, [%rd21+488];
	fma.rn.f32 	%f72, %f70, %f71, %f69;
	add.f32 	%f73, %f63, %f72;
	ld.global.f32 	%f74, [%rd14+20];
	ld.global.f32 	%f75, [%rd21+-476];
	ld.global.f32 	%f76, [%rd14+24];
	ld.global.f32 	%f77, [%rd21+8];
	mul.f32 	%f78, %f76, %f77;
	fma.rn.f32 	%f79, %f74, %f75, %f78;
	ld.global.f32 	%f80, [%rd14+28];
	ld.global.f32 	%f81, [%rd21+492];
	fma.rn.f32 	%f82, %f80, %f81, %f79;
	add.f32 	%f83, %f73, %f82;
	ld.global.f32 	%f84, [%rd14+32];
	ld.global.f32 	%f85, [%rd21+-472];
	ld.global.f32 	%f86, [%rd14+36];
	ld.global.f32 	%f87, [%rd21+12];
	mul.f32 	%f88, %f86, %f87;
	fma.rn.f32 	%f89, %f84, %f85, %f88;
	ld.global.f32 	%f90, [%rd14+40];
	ld.global.f32 	%f91, [%rd21+496];
	fma.rn.f32 	%f92, %f90, %f91, %f89;
	add.f32 	%f93, %f83, %f92;
	ld.global.f32 	%f94, [%rd14+44];
	ld.global.f32 	%f95, [%rd21+-468];
	ld.global.f32 	%f96, [%rd14+48];
	ld.global.f32 	%f97, [%rd21+16];
	mul.f32 	%f98, %f96, %f97;
	fma.rn.f32 	%f99, %f94, %f95, %f98;
	ld.global.f32 	%f100, [%rd14+52];
	ld.global.f32 	%f101, [%rd21+500];
	fma.rn.f32 	%f102, %f100, %f101, %f99;
	add.f32 	%f103, %f93, %f102;
	ld.global.f32 	%f104, [%rd14+56];
	ld.global.f32 	%f105, [%rd21+-464];
	ld.global.f32 	%f106, [%rd14+60];
	ld.global.f32 	%f107, [%rd21+20];
	mul.f32 	%f108, %f106, %f107;
	fma.rn.f32 	%f109, %f104, %f105, %f108;
	ld.global.f32 	%f110, [%rd14+64];
	ld.global.f32 	%f111, [%rd21+504];
	fma.rn.f32 	%f112, %f110, %f111, %f109;
	add.f32 	%f116, %f103, %f112;
	add.s32 	%r19, %r19, 1;
	add.s32 	%r18, %r18, 681;
	add.s64 	%rd21, %rd21, 44;
	setp.ne.s32 	%p1, %r19, 11;
	@%p1 bra 	$L__BB0_1;
	cvta.to.global.u64 	%rd15, %rd5;
	cvta.to.global.u64 	%rd16, %rd6;
	mul.wide.u32 	%rd17, %r1, 4;
	add.s64 	%rd18, %rd15, %rd17;
	ld.global.f32 	%f113, [%rd18];
	add.f32 	%f114, %f116, %f113;
	setp.lt.f32 	%p2, %f114, 0f00000000;
	selp.f32 	%f115, 0f00000000, %f114, %p2;
	mul.lo.s32 	%r15, %r1, 3025;
	mad.lo.s32 	%r16, %r2, 55, %r15;
	add.s32 	%r17, %r16, %r3;
	mul.wide.s32 	%rd19, %r17, 4;
	add.s64 	%rd20, %rd16, %rd19;
	st.global.f32 	[%rd20], %f115;
	ret;

}
	// .globl	_Z18executepoolingCudaPfS_iiiiiii
.visible .entry _Z18executepoolingCudaPfS_iiiiiii(
	.param .u64 .ptr .align 1 _Z18executepoolingCudaPfS_iiiiiii_param_0,
	.param .u64 .ptr .align 1 _Z18executepoolingCudaPfS_iiiiiii_param_1,
	.param .u32 _Z18executepoolingCudaPfS_iiiiiii_param_2,
	.param .u32 _Z18executepoolingCudaPfS_iiiiiii_param_3,
	.param .u32 _Z18executepoolingCudaPfS_iiiiiii_param_4,
	.param .u32 _Z18executepoolingCudaPfS_iiiiiii_param_5,
	.param .u32 _Z18executepoolingCudaPfS_iiiiiii_param_6,
	.param .u32 _Z18executepoolingCudaPfS_iiiiiii_param_7,
	.param .u32 _Z18executepoolingCudaPfS_iiiiiii_param_8
)
{
	.reg .pred 	%p<43>;
	.reg .b32 	%r<46>;
	.reg .b32 	%f<87>;
	.reg .b64 	%rd<16>;

	ld.param.u64 	%rd5, [_Z18executepoolingCudaPfS_iiiiiii_param_0];
	ld.param.u64 	%rd4, [_Z18executepoolingCudaPfS_iiiiiii_param_1];
	ld.param.u32 	%r25, [_Z18executepoolingCudaPfS_iiiiiii_param_3];
	ld.param.u32 	%r26, [_Z18executepoolingCudaPfS_iiiiiii_param_4];
	ld.param.u32 	%r27, [_Z18executepoolingCudaPfS_iiiiiii_param_5];
	ld.param.u32 	%r28, [_Z18executepoolingCudaPfS_iiiiiii_param_6];
	ld.param.u32 	%r29, [_Z18executepoolingCudaPfS_iiiiiii_param_7];
	ld.param.u32 	%r30, [_Z18executepoolingCudaPfS_iiiiiii_param_8];
	cvta.to.global.u64 	%rd1, %rd5;
	mov.u32 	%r1, %ctaid.x;
	mov.u32 	%r2, %tid.x;
	mov.u32 	%r3, %tid.y;
	setp.lt.s32 	%p1, %r27, 1;
	mov.f32 	%f85, 0f00000000;
	@%p1 bra 	$L__BB1_17;
	mul.lo.s32 	%r32, %r28, %r2;
	mad.lo.s32 	%r4, %r29, %r1, %r32;
	and.b32  	%r5, %r27, 15;
	add.s32 	%r6, %r5, -1;
	and.b32  	%r7, %r27, 7;
	add.s32 	%r8, %r7, -1;
	and.b32  	%r9, %r27, 2147483632;
	and.b32  	%r10, %r27, 3;
	neg.s32 	%r11, %r9;
	add.s64 	%rd2, %rd1, 32;
	mul.lo.s32 	%r12, %r28, %r3;
	mov.f32 	%f85, 0f00000000;
	mov.b32 	%r40, 0;
$L__BB1_2:
	setp.lt.u32 	%p2, %r27, 16;
	add.s32 	%r34, %r4, %r40;
	mad.lo.s32 	%r14, %r34, %r30, %r12;
	mov.b32 	%r44, 0;
	@%p2 bra 	$L__BB1_5;
	mov.u32 	%r41, %r14;
	mov.u32 	%r42, %r11;
$L__BB1_4:
	.pragma "nounroll";
	mul.wide.s32 	%rd6, %r41, 4;
	add.s64 	%rd7, %rd2, %rd6;
	ld.global.f32 	%f20, [%rd7+-32];
	setp.lt.f32 	%p3, %f85, %f20;
	selp.f32 	%f21, %f20, %f85, %p3;
	ld.global.f32 	%f22, [%rd7+-28];
	setp.lt.f32 	%p4, %f21, %f22;
	selp.f32 	%f23, %f22, %f21, %p4;
	ld.global.f32 	%f24, [%rd7+-24];
	setp.lt.f32 	%p5, %f23, %f24;
	selp.f32 	%f25, %f24, %f23, %p5;
	ld.global.f32 	%f26, [%rd7+-20];
	setp.lt.f32 	%p6, %f25, %f26;
	selp.f32 	%f27, %f26, %f25, %p6;
	ld.global.f32 	%f28, [%rd7+-16];
	setp.lt.f32 	%p7, %f27, %f28;
	selp.f32 	%f29, %f28, %f27, %p7;
	ld.global.f32 	%f30, [%rd7+-12];
	setp.lt.f32 	%p8, %f29, %f30;
	selp.f32 	%f31, %f30, %f29, %p8;
	ld.global.f32 	%f32, [%rd7+-8];
	setp.lt.f32 	%p9, %f31, %f32;
	selp.f32 	%f33, %f32, %f31, %p9;
	ld.global.f32 	%f34, [%rd7+-4];
	setp.lt.f32 	%p10, %f33, %f34;
	selp.f32 	%f35, %f34, %f33, %p10;
	ld.global.f32 	%f36, [%rd7];
	setp.lt.f32 	%p11, %f35, %f36;
	selp.f32 	%f37, %f36, %f35, %p11;
	ld.global.f32 	%f38, [%rd7+4];
	setp.lt.f32 	%p12, %f37, %f38;
	selp.f32 	%f39, %f38, %f37, %p12;
	ld.global.f32 	%f40, [%rd7+8];
	setp.lt.f32 	%p13, %f39, %f40;
	selp.f32 	%f41, %f40, %f39, %p13;
	ld.global.f32 	%f42, [%rd7+12];
	setp.lt.f32 	%p14, %f41, %f42;
	selp.f32 	%f43, %f42, %f41, %p14;
	ld.global.f32 	%f44, [%rd7+16];
	setp.lt.f32 	%p15, %f43, %f44;
	selp.f32 	%f45, %f44, %f43, %p15;
	ld.global.f32 	%f46, [%rd7+20];
	setp.lt.f32 	%p16, %f45, %f46;
	selp.f32 	%f47, %f46, %f45, %p16;
	ld.global.f32 	%f48, [%rd7+24];
	setp.lt.f32 	%p17, %f47, %f48;
	selp.f32 	%f49, %f48, %f47, %p17;
	ld.global.f32 	%f50, [%rd7+28];
	setp.lt.f32 	%p18, %f49, %f50;
	selp.f32 	%f85, %f50, %f49, %p18;
	add.s32 	%r42, %r42, 16;
	add.s32 	%r41, %r41, 16;
	setp.ne.s32 	%p19, %r42, 0;
	mov.u32 	%r44, %r9;
	@%p19 bra 	$L__BB1_4;
$L__BB1_5:
	setp.eq.s32 	%p20, %r5, 0;
	@%p20 bra 	$L__BB1_16;
	setp.lt.u32 	%p21, %r6, 7;
	@%p21 bra 	$L__BB1_8;
	add.s32 	%r35, %r14, %r44;
	mul.wide.s32 	%rd8, %r35, 4;
	add.s64 	%rd9, %rd1, %rd8;
	ld.global.f32 	%f52, [%rd9];
	setp.lt.f32 	%p22, %f85, %f52;
	selp.f32 	%f53, %f52, %f85, %p22;
	ld.global.f32 	%f54, [%rd9+4];
	setp.lt.f32 	%p23, %f53, %f54;
	selp.f32 	%f55, %f54, %f53, %p23;
	ld.global.f32 	%f56, [%rd9+8];
	setp.lt.f32 	%p24, %f55, %f56;
	selp.f32 	%f57, %f56, %f55, %p24;
	ld.global.f32 	%f58, [%rd9+12];
	setp.lt.f32 	%p25, %f57, %f58;
	selp.f32 	%f59, %f58, %f57, %p25;
	ld.global.f32 	%f60, [%rd9+16];
	setp.lt.f32 	%p26, %f59, %f60;
	selp.f32 	%f61, %f60, %f59, %p26;
	ld.global.f32 	%f62, [%rd9+20];
	setp.lt.f32 	%p27, %f61, %f62;
	selp.f32 	%f63, %f62, %f61, %p27;
	ld.global.f32 	%f64, [%rd9+24];
	setp.lt.f32 	%p28, %f63, %f64;
	selp.f32 	%f65, %f64, %f63, %p28;
	ld.global.f32 	%f66, [%rd9+28];
	setp.lt.f32 	%p29, %f65, %f66;
	selp.f32 	%f85, %f66, %f65, %p29;
	add.s32 	%r44, %r44, 8;
$L__BB1_8:
	setp.eq.s32 	%p30, %r7, 0;
	@%p30 bra 	$L__BB1_16;
	setp.lt.u32 	%p31, %r8, 3;
	@%p31 bra 	$L__BB1_11;
	add.s32 	%r36, %r14, %r44;
	mul.wide.s32 	%rd10, %r36, 4;
	add.s64 	%rd11, %rd1, %rd10;
	ld.global.f32 	%f68, [%rd11];
	setp.lt.f32 	%p32, %f85, %f68;
	selp.f32 	%f69, %f68, %f85, %p32;
	ld.global.f32 	%f70, [%rd11+4];
	setp.lt.f32 	%p33, %f69, %f70;
	selp.f32 	%f71, %f70, %f69, %p33;
	ld.global.f32 	%f72, [%rd11+8];
	setp.lt.f32 	%p34, %f71, %f72;
	selp.f32 	%f73, %f72, %f71, %p34;
	ld.global.f32 	%f74, [%rd11+12];
	setp.lt.f32 	%p35, %f73, %f74;
	selp.f32 	%f85, %f74, %f73, %p35;
	add.s32 	%r44, %r44, 4;
$L__BB1_11:
	setp.eq.s32 	%p36, %r10, 0;
	@%p36 bra 	$L__BB1_16;
	setp.eq.s32 	%p37, %r10, 1;
	add.s32 	%r37, %r14, %r44;
	mul.wide.s32 	%rd12, %r37, 4;
	add.s64 	%rd3, %rd1, %rd12;
	ld.global.f32 	%f75, [%rd3];
	setp.lt.f32 	%p38, %f85, %f75;
	selp.f32 	%f85, %f75, %f85, %p38;
	@%p37 bra 	$L__BB1_16;
	setp.eq.s32 	%p39, %r10, 2;
	ld.global.f32 	%f76, [%rd3+4];
	setp.lt.f32 	%p40, %f85, %f76;
	selp.f32 	%f85, %f76, %f85, %p40;
	@%p39 bra 	$L__BB1_16;
	ld.global.f32 	%f14, [%rd3+8];
	setp.geu.f32 	%p41, %f85, %f14;
	@%p41 bra 	$L__BB1_16;
	mov.f32 	%f85, %f14;
$L__BB1_16:
	add.s32 	%r40, %r40, 1;
	setp.ne.s32 	%p42, %r40, %r27;
	@%p42 bra 	$L__BB1_2;
$L__BB1_17:
	cvta.to.global.u64 	%rd13, %rd4;
	mad.lo.s32 	%r38, %r25, %r1, %r2;
	mad.lo.s32 	%r39, %r38, %r26, %r3;
	mul.wide.s32 	%rd14, %r39, 4;
	add.s64 	%rd15, %rd13, %rd14;
	st.global.f32 	[%rd15], %f85;
	ret;

}
	// .globl	_Z24execute3DconvolutionCudaPfS_S_S_iiiiiiii
.visible .entry _Z24execute3DconvolutionCudaPfS_S_S_iiiiiiii(
	.param .u64 .ptr .align 1 _Z24execute3DconvolutionCudaPfS_S_S_iiiiiiii_param_0,
	.param .u64 .ptr .align 1 _Z24execute3DconvolutionCudaPfS_S_S_iiiiiiii_param_1,
	.param .u64 .ptr .align 1 _Z24execute3DconvolutionCudaPfS_S_S_iiiiiiii_param_2,
	.param .u64 .ptr .align 1 _Z24execute3DconvolutionCudaPfS_S_S_iiiiiiii_param_3,
	.param .u32 _Z24execute3DconvolutionCudaPfS_S_S_iiiiiiii_param_4,
	.param .u32 _Z24execute3DconvolutionCudaPfS_S_S_iiiiiiii_param_5,
	.param .u32 _Z24execute3DconvolutionCudaPfS_S_S_iiiiiiii_param_6,
	.param .u32 _Z24execute3DconvolutionCudaPfS_S_S_iiiiiiii_param_7,
	.param .u32 _Z24execute3DconvolutionCudaPfS_S_S_iiiiiiii_param_8,
	.param .u32 _Z24execute3DconvolutionCudaPfS_S_S_iiiiiiii_param_9,
	.param .u32 _Z24execute3DconvolutionCudaPfS_S_S_iiiiiiii_param_10,
	.param .u32 _Z24execute3DconvolutionCudaPfS_S_S_iiiiiiii_param_11
)
{
	.reg .pred 	%p<21>;
	.reg .b32 	%r<82>;
	.reg .b32 	%f<126>;
	.reg .b64 	%rd<32>;

	ld.param.u64 	%rd9, [_Z24execute3DconvolutionCudaPfS_S_S_iiiiiiii_param_1];
	ld.param.u64 	%rd10, [_Z24execute3DconvolutionCudaPfS_S_S_iiiiiiii_param_2];
	ld.param.u64 	%rd8, [_Z24execute3DconvolutionCudaPfS_S_S_iiiiiiii_param_3];
	ld.param.u32 	%r38, [_Z24execute3DconvolutionCudaPfS_S_S_iiiiiiii_param_5];
	ld.param.u32 	%r39, [_Z24execute3DconvolutionCudaPfS_S_S_iiiiiiii_param_6];
	ld.param.u32 	%r43, [_Z24execute3DconvolutionCudaPfS_S_S_iiiiiiii_param_7];
	ld.param.u32 	%r40, [_Z24execute3DconvolutionCudaPfS_S_S_iiiiiiii_param_8];
	ld.param.u32 	%r41, [_Z24execute3DconvolutionCudaPfS_S_S_iiiiiiii_param_9];
	ld.param.u32 	%r42, [_Z24execute3DconvolutionCudaPfS_S_S_iiiiiiii_param_10];
	cvta.to.global.u64 	%rd1, %rd10;
	cvta.to.global.u64 	%rd2, %rd9;
	mov.u32 	%r1, %ctaid.x;
	mov.u32 	%r2, %tid.x;
	mov.u32 	%r3, %tid.y;
	setp.gt.s32 	%p1, %r41, %r3;
	mul.lo.s32 	%r44, %r43, %r3;
	selp.b32 	%r4, 0, %r44, %p1;
	setp.gt.s32 	%p2, %r41, %r2;
	sub.s32 	%r45, %r41, %r2;
	selp.b32 	%r5, %r45, 0, %p2;
	sub.s32 	%r46, %r40, %r5;
	sub.s32 	%r47, %r41, %r3;
	selp.b32 	%r6, %r47, 0, %p1;
	sub.s32 	%r48, %r40, %r6;
	sub.s32 	%r49, %r39, %r41;
	setp.lt.s32 	%p3, %r3, %r49;
	sub.s32 	%r50, %r39, %r3;
	add.s32 	%r51, %r50, %r41;
	selp.b32 	%r7, %r48, %r51, %p3;
	sub.s32 	%r52, %r38, %r41;
	setp.lt.s32 	%p4, %r2, %r52;
	sub.s32 	%r53, %r38, %r2;
	add.s32 	%r54, %r53, %r41;
	selp.b32 	%r8, %r46, %r54, %p4;
	setp.lt.s32 	%p5, %r42, 1;
	mov.f32 	%f123, 0f00000000;
	@%p5 bra 	$L__BB2_20;
	sub.s32 	%r56, %r2, %r41;
	setp.gt.s32 	%p6, %r2, %r41;
	mad.lo.s32 	%r57, %r56, %r38, %r4;
	selp.b32 	%r9, %r57, %r4, %p6;
	mul.lo.s32 	%r10, %r42, %r1;
	and.b32  	%r11, %r7, 15;
	and.b32  	%r12, %r7, 7;
	and.b32  	%r13, %r7, 2147483632;
	and.b32  	%r14, %r7, 3;
	neg.s32 	%r15, %r13;
	add.s64 	%rd3, %rd1, 32;
	max.s32 	%r58, %r3, %r41;
	sub.s32 	%r16, %r58, %r3;
	add.s64 	%rd4, %rd2, 32;
	mov.f32 	%f123, 0f00000000;
	mov.b32 	%r74, 0;
$L__BB2_2:
	setp.lt.s32 	%p7, %r8, 1;
	@%p7 bra 	$L__BB2_19;
	mul.lo.s32 	%r18, %r74, %r38;
	add.s32 	%r60, %r74, %r10;
	mad.lo.s32 	%r19, %r60, %r40, %r5;
	mov.b32 	%r75, 0;
$L__BB2_4:
	setp.lt.s32 	%p8, %r7, 1;
	@%p8 bra 	$L__BB2_18;
	setp.lt.u32 	%p9, %r7, 16;
	add.s32 	%r62, %r75, %r18;
	mad.lo.s32 	%r21, %r62, %r39, %r9;
	add.s32 	%r63, %r75, %r19;
	mul.lo.s32 	%r22, %r63, %r40;
	add.s32 	%r23, %r22, %r6;
	mov.b32 	%r80, 0;
	@%p9 bra 	$L__BB2_8;
	add.s32 	%r77, %r16, %r22;
	mov.u32 	%r76, %r21;
	mov.u32 	%r78, %r15;
$L__BB2_7:
	.pragma "nounroll";
	mul.wide.s32 	%rd11, %r77, 4;
	add.s64 	%rd12, %rd3, %rd11;
	mul.wide.s32 	%rd13, %r76, 4;
	add.s64 	%rd14, %rd4, %rd13;
	ld.global.f32 	%f22, [%rd14+-32];
	ld.global.f32 	%f23, [%rd12+-32];
	fma.rn.f32 	%f24, %f22, %f23, %f123;
	ld.global.f32 	%f25, [%rd14+-28];
	ld.global.f32 	%f26, [%rd12+-28];
	fma.rn.f32 	%f27, %f25, %f26, %f24;
	ld.global.f32 	%f28, [%rd14+-24];
	ld.global.f32 	%f29, [%rd12+-24];
	fma.rn.f32 	%f30, %f28, %f29, %f27;
	ld.global.f32 	%f31, [%rd14+-20];
	ld.global.f32 	%f32, [%rd12+-20];
	fma.rn.f32 	%f33, %f31, %f32, %f30;
	ld.global.f32 	%f34, [%rd14+-16];
	ld.global.f32 	%f35, [%rd12+-16];
	fma.rn.f32 	%f36, %f34, %f35, %f33;
	ld.global.f32 	%f37, [%rd14+-12];
	ld.global.f32 	%f38, [%rd12+-12];
	fma.rn.f32 	%f39, %f37, %f38, %f36;
	ld.global.f32 	%f40, [%rd14+-8];
	ld.global.f32 	%f41, [%rd12+-8];
	fma.rn.f32 	%f42, %f40, %f41, %f39;
	ld.global.f32 	%f43, [%rd14+-4];
	ld.global.f32 	%f44, [%rd12+-4];
	fma.rn.f32 	%f45, %f43, %f44, %f42;
	ld.global.f32 	%f46, [%rd14];
	ld.global.f32 	%f47, [%rd12];
	fma.rn.f32 	%f48, %f46, %f47, %f45;
	ld.global.f32 	%f49, [%rd14+4];
	ld.global.f32 	%f50, [%rd12+4];
	fma.rn.f32 	%f51, %f49, %f50, %f48;
	ld.global.f32 	%f52, [%rd14+8];
	ld.global.f32 	%f53, [%rd12+8];
	fma.rn.f32 	%f54, %f52, %f53, %f51;
	ld.global.f32 	%f55, [%rd14+12];
	ld.global.f32 	%f56, [%rd12+12];
	fma.rn.f32 	%f57, %f55, %f56, %f54;
	ld.global.f32 	%f58, [%rd14+16];
	ld.global.f32 	%f59, [%rd12+16];
	fma.rn.f32 	%f60, %f58, %f59, %f57;
	ld.global.f32 	%f61, [%rd14+20];
	ld.global.f32 	%f62, [%rd12+20];
	fma.rn.f32 	%f63, %f61, %f62, %f60;
	ld.global.f32 	%f64, [%rd14+24];
	ld.global.f32 	%f65, [%rd12+24];
	fma.rn.f32 	%f66, %f64, %f65, %f63;
	ld.global.f32 	%f67, [%rd14+28];
	ld.global.f32 	%f68, [%rd12+28];
	fma.rn.f32 	%f123, %f67, %f68, %f66;
	add.s32 	%r78, %r78, 16;
	add.s32 	%r77, %r77, 16;
	add.s32 	%r76, %r76, 16;
	setp.ne.s32 	%p10, %r78, 0;
	mov.u32 	%r80, %r13;
	@%p10 bra 	$L__BB2_7;
$L__BB2_8:
	setp.eq.s32 	%p11, %r11, 0;
	@%p11 bra 	$L__BB2_18;
	add.s32 	%r64, %r11, -1;
	setp.lt.u32 	%p12, %r64, 7;
	@%p12 bra 	$L__BB2_11;
	add.s32 	%r65, %r21, %r80;
	mul.wide.s32 	%rd15, %r65, 4;
	add.s64 	%rd16, %rd2, %rd15;
	ld.global.f32 	%f70, [%rd16];
	add.s32 	%r66, %r23, %r80;
	mul.wide.s32 	%rd17, %r66, 4;
	add.s64 	%rd18, %rd1, %rd17;
	ld.global.f32 	%f71, [%rd18];
	fma.rn.f32 	%f72, %f70, %f71, %f123;
	ld.global.f32 	%f73, [%rd16+4];
	ld.global.f32 	%f74, [%rd18+4];
	fma.rn.f32 	%f75, %f73, %f74, %f72;
	ld.global.f32 	%f76, [%rd16+8];
	ld.global.f32 	%f77, [%rd18+8];
	fma.rn.f32 	%f78, %f76, %f77, %f75;
	ld.global.f32 	%f79, [%rd16+12];
	ld.global.f32 	%f80, [%rd18+12];
	fma.rn.f32 	%f81, %f79, %f80, %f78;
	ld.global.f32 	%f82, [%rd16+16];
	ld.global.f32 	%f83, [%rd18+16];
	fma.rn.f32 	%f84, %f82, %f83, %f81;
	ld.global.f32 	%f85, [%rd16+20];
	ld.global.f32 	%f86, [%rd18+20];
	fma.rn.f32 	%f87, %f85, %f86, %f84;
	ld.global.f32 	%f88, [%rd16+24];
	ld.global.f32 	%f89, [%rd18+24];
	fma.rn.f32 	%f90, %f88, %f89, %f87;
	ld.global.f32 	%f91, [%rd16+28];
	ld.global.f32 	%f92, [%rd18+28];
	fma.rn.f32 	%f123, %f91, %f92, %f90;
	add.s32 	%r80, %r80, 8;
$L__BB2_11:
	setp.eq.s32 	%p13, %r12, 0;
	@%p13 bra 	$L__BB2_18;
	add.s32 	%r67, %r12, -1;
	setp.lt.u32 	%p14, %r67, 3;
	@%p14 bra 	$L__BB2_14;
	add.s32 	%r68, %r21, %r80;
	mul.wide.s32 	%rd19, %r68, 4;
	add.s64 	%rd20, %rd2, %rd19;
	ld.global.f32 	%f94, [%rd20];
	add.s32 	%r69, %r23, %r80;
	mul.wide.s32 	%rd21, %r69, 4;
	add.s64 	%rd22, %rd1, %rd21;
	ld.global.f32 	%f95, [%rd22];
	fma.rn.f32 	%f96, %f94, %f95, %f123;
	ld.global.f32 	%f97, [%rd20+4];
	ld.global.f32 	%f98, [%rd22+4];
	fma.rn.f32 	%f99, %f97, %f98, %f96;
	ld.global.f32 	%f100, [%rd20+8];
	ld.global.f32 	%f101, [%rd22+8];
	fma.rn.f32 	%f102, %f100, %f101, %f99;
	ld.global.f32 	%f103, [%rd20+12];
	ld.global.f32 	%f104, [%rd22+12];
	fma.rn.f32 	%f123, %f103, %f104, %f102;
	add.s32 	%r80, %r80, 4;
$L__BB2_14:
	setp.eq.s32 	%p15, %r14, 0;
	@%p15 bra 	$L__BB2_18;
	setp.eq.s32 	%p16, %r14, 1;
	add.s32 	%r70, %r21, %r80;
	mul.wide.s32 	%rd23, %r70, 4;
	add.s64 	%rd5, %rd2, %rd23;
	ld.global.f32 	%f105, [%rd5];
	add.s32 	%r71, %r23, %r80;
	mul.wide.s32 	%rd24, %r71, 4;
	add.s64 	%rd6, %rd1, %rd24;
	ld.global.f32 	%f106, [%rd6];
	fma.rn.f32 	%f123, %f105, %f106, %f123;
	@%p16 bra 	$L__BB2_18;
	setp.eq.s32 	%p17, %r14, 2;
	ld.global.f32 	%f107, [%rd5+4];
	ld.global.f32 	%f108, [%rd6+4];
	fma.rn.f32 	%f123, %f107, %f108, %f123;
	@%p17 bra 	$L__BB2_18;
	ld.global.f32 	%f109, [%rd5+8];
	ld.global.f32 	%f110, [%rd6+8];
	fma.rn.f32 	%f123, %f109, %f110, %f123;
$L__BB2_18:
	add.s32 	%r75, %r75, 1;
	setp.ne.s32 	%p18, %r75, %r8;
	@%p18 bra 	$L__BB2_4;
$L__BB2_19:
	add.s32 	%r74, %r74, 1;
	setp.ne.s32 	%p19, %r74, %r42;
	@%p19 bra 	$L__BB2_2;
$L__BB2_20:
	ld.param.u64 	%rd31, [_Z24execute3DconvolutionCudaPfS_S_S_iiiiiiii_param_0];
	cvta.to.global.u64 	%rd25, %rd31;
	cvta.to.global.u64 	%rd26, %rd8;
	mul.wide.u32 	%rd27, %r1, 4;
	add.s64 	%rd28, %rd25, %rd27;
	ld.global.f32 	%f111, [%rd28];
	add.f32 	%f112, %f123, %f111;
	setp.lt.f32 	%p20, %f112, 0f00000000;
	selp.f32 	%f113, 0f00000000, %f112, %p20;
	mad.lo.s32 	%r72, %r38, %r1, %r2;
	mad.lo.s32 	%r73, %r72, %r39, %r3;
	mul.wide.s32 	%rd29, %r73, 4;
	add.s64 	%rd30, %rd26, %rd29;
	st.global.f32 	[%rd30], %f113;
	ret;

}
	// .globl	_Z30execute3Dconvolutiongroup2CudaPfS_S_S_iiiiiiii
.visible .entry _Z30execute3Dconvolutiongroup2CudaPfS_S_S_iiiiiiii(
	.param .u64 .ptr .align 1 _Z30execute3Dconvolutiongroup2CudaPfS_S_S_iiiiiiii_param_0,
	.param .u64 .ptr .align 1 _Z30execute3Dconvolutiongroup2CudaPfS_S_S_iiiiiiii_param_1,
	.param .u64 .ptr .align 1 _Z30execute3Dconvolutiongroup2CudaPfS_S_S_iiiiiiii_param_2,
	.param .u64 .ptr .align 1 _Z30execute3Dconvolutiongroup2CudaPfS_S_S_iiiiiiii_param_3,
	.param .u32 _Z30execute3Dconvolutiongroup2CudaPfS_S_S_iiiiiiii_param_4,
	.param .u32 _Z30execute3Dconvolutiongroup2CudaPfS_S_S_iiiiiiii_param_5,
	.param .u32 _Z30execute3Dconvolutiongroup2CudaPfS_S_S_iiiiiiii_param_6,
	.param .u32 _Z30execute3Dconvolutiongroup2CudaPfS_S_S_iiiiiiii_param_7,
	.param .u32 _Z30execute3Dconvolutiongroup2CudaPfS_S_S_iiiiiiii_param_8,
	.param .u32 _Z30execute3Dconvolutiongroup2CudaPfS_S_S_iiiiiiii_param_9,
	.param .u32 _Z30execute3Dconvolutiongroup2CudaPfS_S_S_iiiiiiii_param_10,
	.param .u32 _Z30execute3Dconvolutiongroup2CudaPfS_S_S_iiiiiiii_param_11
)
{
	.reg .pred 	%p<21>;
	.reg .b32 	%r<85>;
	.reg .b32 	%f<126>;
	.reg .b64 	%rd<32>;

	ld.param.u64 	%rd9, [_Z30execute3Dconvolutiongroup2CudaPfS_S_S_iiiiiiii_param_1];
	ld.param.u64 	%rd10, [_Z30execute3Dconvolutiongroup2CudaPfS_S_S_iiiiiiii_param_2];
	ld.param.u64 	%rd8, [_Z30execute3Dconvolutiongroup2CudaPfS_S_S_iiiiiiii_param_3];
	ld.param.u32 	%r44, [_Z30execute3Dconvolutiongroup2CudaPfS_S_S_iiiiiiii_param_4];
	ld.param.u32 	%r39, [_Z30execute3Dconvolutiongroup2CudaPfS_S_S_iiiiiiii_param_5];
	ld.param.u32 	%r40, [_Z30execute3Dconvolutiongroup2CudaPfS_S_S_iiiiiiii_param_6];
	ld.param.u32 	%r45, [_Z30execute3Dconvolutiongroup2CudaPfS_S_S_iiiiiiii_param_7];
	ld.param.u32 	%r41, [_Z30execute3Dconvolutiongroup2CudaPfS_S_S_iiiiiiii_param_8];
	ld.param.u32 	%r42, [_Z30execute3Dconvolutiongroup2CudaPfS_S_S_iiiiiiii_param_9];
	ld.param.u32 	%r77, [_Z30execute3Dconvolutiongroup2CudaPfS_S_S_iiiiiiii_param_10];
	cvta.to.global.u64 	%rd1, %rd10;
	cvta.to.global.u64 	%rd2, %rd9;
	mov.u32 	%r46, %ctaid.x;
	add.s32 	%r1, %r44, %r46;
	mov.u32 	%r2, %tid.x;
	mov.u32 	%r3, %tid.y;
	setp.gt.s32 	%p1, %r42, %r3;
	mul.lo.s32 	%r47, %r45, %r3;
	selp.b32 	%r4, 0, %r47, %p1;
	setp.gt.s32 	%p2, %r42, %r2;
	sub.s32 	%r48, %r42, %r2;
	selp.b32 	%r5, %r48, 0, %p2;
	sub.s32 	%r49, %r41, %r5;
	sub.s32 	%r50, %r42, %r3;
	selp.b32 	%r6, %r50, 0, %p1;
	sub.s32 	%r51, %r41, %r6;
	sub.s32 	%r52, %r40, %r42;
	setp.lt.s32 	%p3, %r3, %r52;
	sub.s32 	%r53, %r40, %r3;
	add.s32 	%r54, %r53, %r42;
	selp.b32 	%r7, %r51, %r54, %p3;
	sub.s32 	%r55, %r39, %r42;
	setp.lt.s32 	%p4, %r2, %r55;
	sub.s32 	%r56, %r39, %r2;
	add.s32 	%r57, %r56, %r42;
	selp.b32 	%r8, %r49, %r57, %p4;
	shl.b32 	%r9, %r77, 1;
	setp.ge.s32 	%p5, %r77, %r9;
	mov.f32 	%f123, 0f00000000;
	@%p5 bra 	$L__BB3_20;
	sub.s32 	%r58, %r2, %r42;
	setp.gt.s32 	%p6, %r2, %r42;
	mad.lo.s32 	%r59, %r58, %r39, %r4;
	selp.b32 	%r10, %r59, %r4, %p6;
	add.s32 	%r60, %r1, -1;
	mul.lo.s32 	%r11, %r77, %r60;
	and.b32  	%r12, %r7, 15;
	and.b32  	%r13, %r7, 7;
	and.b32  	%r14, %r7, 2147483632;
	and.b32  	%r15, %r7, 3;
	neg.s32 	%r16, %r14;
	add.s64 	%rd3, %rd1, 32;
	max.s32 	%r61, %r3, %r42;
	sub.s32 	%r17, %r61, %r3;
	add.s64 	%rd4, %rd2, 32;
	mov.f32 	%f123, 0f00000000;
$L__BB3_2:
	setp.lt.s32 	%p7, %r8, 1;
	@%p7 bra 	$L__BB3_19;
	mul.lo.s32 	%r19, %r77, %r39;
	add.s32 	%r63, %r11, %r77;
	mad.lo.s32 	%r20, %r63, %r41, %r5;
	mov.b32 	%r78, 0;
$L__BB3_4:
	setp.lt.s32 	%p8, %r7, 1;
	@%p8 bra 	$L__BB3_18;
	setp.lt.u32 	%p9, %r7, 16;
	add.s32 	%r65, %r78, %r19;
	mad.lo.s32 	%r22, %r65, %r40, %r10;
	add.s32 	%r66, %r78, %r20;
	mul.lo.s32 	%r23, %r66, %r41;
	add.s32 	%r24, %r23, %r6;
	mov.b32 	%r83, 0;
	@%p9 bra 	$L__BB3_8;
	add.s32 	%r80, %r17, %r23;
	mov.u32 	%r79, %r22;
	mov.u32 	%r81, %r16;
$L__BB3_7:
	.pragma "nounroll";
	mul.wide.s32 	%rd11, %r80, 4;
	add.s64 	%rd12, %rd3, %rd11;
	mul.wide.s32 	%rd13, %r79, 4;
	add.s64 	%rd14, %rd4, %rd13;
	ld.global.f32 	%f22, [%rd14+-32];
	ld.global.f32 	%f23, [%rd12+-32];
	fma.rn.f32 	%f24, %f22, %f23, %f123;
	ld.global.f32 	%f25, [%rd14+-28];
	ld.global.f32 	%f26, [%rd12+-28];
	fma.rn.f32 	%f27, %f25, %f26, %f24;
	ld.global.f32 	%f28, [%rd14+-24];
	ld.global.f32 	%f29, [%rd12+-24];
	fma.rn.f32 	%f30, %f28, %f29, %f27;
	ld.global.f32 	%f31, [%rd14+-20];
	ld.global.f32 	%f32, [%rd12+-20];
	fma.rn.f32 	%f33, %f31, %f32, %f30;
	ld.global.f32 	%f34, [%rd14+-16];
	ld.global.f32 	%f35, [%rd12+-16];
	fma.rn.f32 	%f36, %f34, %f35, %f33;
	ld.global.f32 	%f37, [%rd14+-12];
	ld.global.f32 	%f38, [%rd12+-12];
	fma.rn.f32 	%f39, %f37, %f38, %f36;
	ld.global.f32 	%f40, [%rd14+-8];
	ld.global.f32 	%f41, [%rd12+-8];
	fma.rn.f32 	%f42, %f40, %f41, %f39;
	ld.global.f32 	%f43, [%rd14+-4];
	ld.global.f32 	%f44, [%rd12+-4];
	fma.rn.f32 	%f45, %f43, %f44, %f42;
	ld.global.f32 	%f46, [%rd14];
	ld.global.f32 	%f47, [%rd12];
	fma.rn.f32 	%f48, %f46, %f47, %f45;
	ld.global.f32 	%f49, [%rd14+4];
	ld.global.f32 	%f50, [%rd12+4];
	fma.rn.f32 	%f51, %f49, %f50, %f48;
	ld.global.f32 	%f52, [%rd14+8];
	ld.global.f32 	%f53, [%rd12+8];
	fma.rn.f32 	%f54, %f52, %f53, %f51;
	ld.global.f32 	%f55, [%rd14+12];
	ld.global.f32 	%f56, [%rd12+12];
	fma.rn.f32 	%f57, %f55, %f56, %f54;
	ld.global.f32 	%f58, [%rd14+16];
	ld.global.f32 	%f59, [%rd12+16];
	fma.rn.f32 	%f60, %f58, %f59, %f57;
	ld.global.f32 	%f61, [%rd14+20];
	ld.global.f32 	%f62, [%rd12+20];
	fma.rn.f32 	%f63, %f61, %f62, %f60;
	ld.global.f32 	%f64, [%rd14+24];
	ld.global.f32 	%f65, [%rd12+24];
	fma.rn.f32 	%f66, %f64, %f65, %f63;
	ld.global.f32 	%f67, [%rd14+28];
	ld.global.f32 	%f68, [%rd12+28];
	fma.rn.f32 	%f123, %f67, %f68, %f66;
	add.s32 	%r81, %r81, 16;
	add.s32 	%r80, %r80, 16;
	add.s32 	%r79, %r79, 16;
	setp.ne.s32 	%p10, %r81, 0;
	mov.u32 	%r83, %r14;
	@%p10 bra 	$L__BB3_7;
$L__BB3_8:
	setp.eq.s32 	%p11, %r12, 0;
	@%p11 bra 	$L__BB3_18;
	add.s32 	%r67, %r12, -1;
	setp.lt.u32 	%p12, %r67, 7;
	@%p12 bra 	$L__BB3_11;
	add.s32 	%r68, %r22, %r83;
	mul.wide.s32 	%rd15, %r68, 4;
	add.s64 	%rd16, %rd2, %rd15;
	ld.global.f32 	%f70, [%rd16];
	add.s32 	%r69, %r24, %r83;
	mul.wide.s32 	%rd17, %r69, 4;
	add.s64 	%rd18, %rd1, %rd17;
	ld.global.f32 	%f71, [%rd18];
	fma.rn.f32 	%f72, %f70, %f71, %f123;
	ld.global.f32 	%f73, [%rd16+4];
	ld.global.f32 	%f74, [%rd18+4];
	fma.rn.f32 	%f75, %f73, %f74, %f72;
	ld.global.f32 	%f76, [%rd16+8];
	ld.global.f32 	%f77, [%rd18+8];
	fma.rn.f32 	%f78, %f76, %f77, %f75;
	ld.global.f32 	%f79, [%rd16+12];
	ld.global.f32 	%f80, [%rd18+12];
	fma.rn.f32 	%f81, %f79, %f80, %f78;
	ld.global.f32 	%f82, [%rd16+16];
	ld.global.f32 	%f83, [%rd18+16];
	fma.rn.f32 	%f84, %f82, %f83, %f81;
	ld.global.f32 	%f85, [%rd16+20];
	ld.global.f32 	%f86, [%rd18+20];
	fma.rn.f32 	%f87, %f85, %f86, %f84;
	ld.global.f32 	%f88, [%rd16+24];
	ld.global.f32 	%f89, [%rd18+24];
	fma.rn.f32 	%f90, %f88, %f89, %f87;
	ld.global.f32 	%f91, [%rd16+28];
	ld.global.f32 	%f92, [%rd18+28];
	fma.rn.f32 	%f123, %f91, %f92, %f90;
	add.s32 	%r83, %r83, 8;
$L__BB3_11:
	setp.eq.s32 	%p13, %r13, 0;
	@%p13 bra 	$L__BB3_18;
	add.s32 	%r70, %r13, -1;
	setp.lt.u32 	%p14, %r70, 3;
	@%p14 bra 	$L__BB3_14;
	add.s32 	%r71, %r22, %r83;
	mul.wide.s32 	%rd19, %r71, 4;
	add.s64 	%rd20, %rd2, %rd19;
	ld.global.f32 	%f94, [%rd20];
	add.s32 	%r72, %r24, %r83;
	mul.wide.s32 	%rd21, %r72, 4;
	add.s64 	%rd22, %rd1, %rd21;
	ld.global.f32 	%f95, [%rd22];
	fma.rn.f32 	%f96, %f94, %f95, %f123;
	ld.global.f32 	%f97, [%rd20+4];
	ld.global.f32 	%f98, [%rd22+4];
	fma.rn.f32 	%f99, %f97, %f98, %f96;
	ld.global.f32 	%f100, [%rd20+8];
	ld.global.f32 	%f101, [%rd22+8];
	fma.rn.f32 	%f102, %f100, %f101, %f99;
	ld.global.f32 	%f103, [%rd20+12];
	ld.global.f32 	%f104, [%rd22+12];
	fma.rn.f32 	%f123, %f103, %f104, %f102;
	add.s32 	%r83, %r83, 4;
$L__BB3_14:
	setp.eq.s32 	%p15, %r15, 0;
	@%p15 bra 	$L__BB3_18;
	setp.eq.s32 	%p16, %r15, 1;
	add.s32 	%r73, %r22, %r83;
	mul.wide.s32 	%rd23, %r73, 4;
	add.s64 	%rd5, %rd2, %rd23;
	ld.global.f32 	%f105, [%rd5];
	add.s32 	%r74, %r24, %r83;
	mul.wide.s32 	%rd24, %r74, 4;
	add.s64 	%rd6, %rd1, %rd24;
	ld.global.f32 	%f106, [%rd6];
	fma.rn.f32 	%f123, %f105, %f106, %f123;
	@%p16 bra 	$L__BB3_18;
	setp.eq.s32 	%p17, %r15, 2;
	ld.global.f32 	%f107, [%rd5+4];
	ld.global.f32 	%f108, [%rd6+4];
	fma.rn.f32 	%f123, %f107, %f108, %f123;
	@%p17 bra 	$L__BB3_18;
	ld.global.f32 	%f109, [%rd5+8];
	ld.global.f32 	%f110, [%rd6+8];
	fma.rn.f32 	%f123, %f109, %f110, %f123;
$L__BB3_18:
	add.s32 	%r78, %r78, 1;
	setp.ne.s32 	%p18, %r78, %r8;
	@%p18 bra 	$L__BB3_4;
$L__BB3_19:
	add.s32 	%r77, %r77, 1;
	setp.ne.s32 	%p19, %r77, %r9;
	@%p19 bra 	$L__BB3_2;
$L__BB3_20:
	ld.param.u64 	%rd31, [_Z30execute3Dconvolutiongroup2CudaPfS_S_S_iiiiiiii_param_0];
	cvta.to.global.u64 	%rd25, %rd31;
	cvta.to.global.u64 	%rd26, %rd8;
	mul.wide.s32 	%rd27, %r1, 4;
	add.s64 	%rd28, %rd25, %rd27;
	ld.global.f32 	%f111, [%rd28];
	add.f32 	%f112, %f123, %f111;
	setp.lt.f32 	%p20, %f112, 0f00000000;
	selp.f32 	%f113, 0f00000000, %f112, %p20;
	mad.lo.s32 	%r75, %r1, %r39, %r2;
	mad.lo.s32 	%r76, %r75, %r40, %r3;
	mul.wide.s32 	%rd29, %r76, 4;
	add.s64 	%rd30, %rd26, %rd29;
	st.global.f32 	[%rd30], %f113;
	ret;

}
	// .globl	_Z24executelrnNormCuda_splitPfffiiiiS_ii
.visible .entry _Z24executelrnNormCuda_splitPfffiiiiS_ii(
	.param .u64 .ptr .align 1 _Z24executelrnNormCuda_splitPfffiiiiS_ii_param_0,
	.param .f32 _Z24executelrnNormCuda_splitPfffiiiiS_ii_param_1,
	.param .f32 _Z24executelrnNormCuda_splitPfffiiiiS_ii_param_2,
	.param .u32 _Z24executelrnNormCuda_splitPfffiiiiS_ii_param_3,
	.param .u32 _Z24executelrnNormCuda_splitPfffiiiiS_ii_param_4,
	.param .u32 _Z24executelrnNormCuda_splitPfffiiiiS_ii_param_5,
	.param .u32 _Z24executelrnNormCuda_splitPfffiiiiS_ii_param_6,
	.param .u64 .ptr .align 1 _Z24executelrnNormCuda_splitPfffiiiiS_ii_param_7,
	.param .u32 _Z24executelrnNormCuda_splitPfffiiiiS_ii_param_8,
	.param .u32 _Z24executelrnNormCuda_splitPfffiiiiS_ii_param_9
)
{
	.reg .pred 	%p<81>;
	.reg .b32 	%r<140>;
	.reg .b32 	%f<106>;
	.reg .b64 	%rd<20>;
	.reg .b64 	%fd<92>;

	ld.param.u64 	%rd3, [_Z24executelrnNormCuda_splitPfffiiiiS_ii_param_0];
	ld.param.f32 	%f27, [_Z24executelrnNormCuda_splitPfffiiiiS_ii_param_2];
	ld.param.u32 	%r47, [_Z24executelrnNormCuda_splitPfffiiiiS_ii_param_4];
	ld.param.u32 	%r45, [_Z24executelrnNormCuda_splitPfffiiiiS_ii_param_5];
	ld.param.u32 	%r46, [_Z24executelrnNormCuda_splitPfffiiiiS_ii_param_6];
	ld.param.u32 	%r48, [_Z24executelrnNormCuda_splitPfffiiiiS_ii_param_8];
	ld.param.u32 	%r49, [_Z24executelrnNormCuda_splitPfffiiiiS_ii_param_9];
	cvta.to.global.u64 	%rd1, %rd3;
	mov.u32 	%r1, %ctaid.x;
	mov.u32 	%r50, %tid.x;
	add.s32 	%r2, %r48, %r50;
	mov.u32 	%r51, %tid.y;
	add.s32 	%r3, %r49, %r51;
	add.s32 	%r52, %r1, 2;
	min.s32 	%r4, %r52, %r47;
	max.u32 	%r53, %r1, 3;
	add.s32 	%r134, %r53, -3;
	add.s32 	%r6, %r4, -1;
	setp.ge.s32 	%p2, %r134, %r6;
	mov.f32 	%f104, 0f00000000;
	@%p2 bra 	$L__BB4_32;
	mov.f64 	%fd31, 0d4000000000000000;
	{
	.reg .b32 %temp; 
	mov.b64 	{%temp, %r7}, %fd31;
	}
	and.b32  	%r8, %r7, 2146435072;
	setp.eq.s32 	%p3, %r8, 1062207488;
	setp.lt.s32 	%p4, %r7, 0;
	selp.b32 	%r9, 0, 2146435072, %p4;
	and.b32  	%r54, %r7, 2147483647;
	setp.ne.s32 	%p5, %r54, 1071644672;
	and.pred  	%p1, %p3, %p5;
	or.b32  	%r10, %r9, -2147483648;
	min.u32 	%r55, %r1, 3;
	add.s32 	%r56, %r4, %r55;
	not.b32 	%r57, %r1;
	add.s32 	%r58, %r56, %r57;
	add.s32 	%r11, %r56, -2;
	and.b32  	%r12, %r58, 3;
	setp.eq.s32 	%p6, %r12, 0;
	mov.f32 	%f104, 0f00000000;
	@%p6 bra 	$L__BB4_9;
	mad.lo.s32 	%r59, %r45, %r134, %r2;
	mad.lo.s32 	%r132, %r46, %r59, %r3;
	mul.lo.s32 	%r14, %r46, %r45;
	neg.s32 	%r131, %r12;
	mov.f32 	%f104, 0f00000000;
$L__BB4_3:
	.pragma "nounroll";
	setp.lt.s32 	%p7, %r7, 0;
	setp.eq.s32 	%p8, %r8, 1062207488;
	mul.wide.s32 	%rd4, %r132, 4;
	add.s64 	%rd5, %rd1, %rd4;
	ld.global.f32 	%f2, [%rd5];
	cvt.f64.f32 	%fd1, %f2;
	{
	.reg .b32 %temp; 
	mov.b64 	{%temp, %r19}, %fd1;
	}
	abs.f64 	%fd2, %fd1;
	{ // callseq 0, 0
	.param .b64 param0;
	st.param.f64 	[param0], %fd2;
	.param .b64 retval0;
	call.uni (retval0), 
	__internal_accurate_pow, 
	(
	param0
	);
	ld.param.f64 	%fd32, [retval0];
	} // callseq 0
	setp.lt.s32 	%p10, %r19, 0;
	neg.f64 	%fd34, %fd32;
	selp.f64 	%fd35, %fd34, %fd32, %p8;
	selp.f64 	%fd36, %fd35, %fd32, %p10;
	setp.eq.f32 	%p11, %f2, 0f00000000;
	selp.b32 	%r60, %r19, 0, %p8;
	or.b32  	%r61, %r60, 2146435072;
	selp.b32 	%r62, %r61, %r60, %p7;
	mov.b32 	%r63, 0;
	mov.b64 	%fd37, {%r63, %r62};
	selp.f64 	%fd87, %fd37, %fd36, %p11;
	add.f64 	%fd38, %fd1, 0d4000000000000000;
	{
	.reg .b32 %temp; 
	mov.b64 	{%temp, %r64}, %fd38;
	}
	and.b32  	%r65, %r64, 2146435072;
	setp.ne.s32 	%p12, %r65, 2146435072;
	@%p12 bra 	$L__BB4_8;
	setp.nan.f32 	%p13, %f2, %f2;
	@%p13 bra 	$L__BB4_7;
	setp.neu.f64 	%p14, %fd2, 0d7FF0000000000000;
	@%p14 bra 	$L__BB4_8;
	setp.lt.s32 	%p15, %r19, 0;
	selp.b32 	%r66, %r10, %r9, %p1;
	selp.b32 	%r67, %r66, %r9, %p15;
	mov.b32 	%r68, 0;
	mov.b64 	%fd87, {%r68, %r67};
	bra.uni 	$L__BB4_8;
$L__BB4_7:
	mov.f64 	%fd39, 0d4000000000000000;
	add.rn.f64 	%fd87, %fd1, %fd39;
$L__BB4_8:
	setp.eq.f32 	%p16, %f2, 0f3F800000;
	selp.f64 	%fd40, 0d3FF0000000000000, %fd87, %p16;
	cvt.f64.f32 	%fd41, %f104;
	add.f64 	%fd42, %fd40, %fd41;
	cvt.rn.f32.f64 	%f104, %fd42;
	add.s32 	%r134, %r134, 1;
	add.s32 	%r132, %r132, %r14;
	add.s32 	%r131, %r131, 1;
	setp.ne.s32 	%p17, %r131, 0;
	@%p17 bra 	$L__BB4_3;
$L__BB4_9:
	sub.s32 	%r69, %r11, %r1;
	setp.lt.u32 	%p18, %r69, 3;
	@%p18 bra 	$L__BB4_32;
	mul.lo.s32 	%r70, %r134, %r45;
	add.s32 	%r71, %r70, %r45;
	add.s32 	%r72, %r2, %r71;
	mad.lo.s32 	%r138, %r46, %r72, %r3;
	mul.lo.s32 	%r73, %r46, %r45;
	shl.b32 	%r25, %r73, 2;
	add.s32 	%r74, %r134, 2;
	mad.lo.s32 	%r75, %r45, %r74, %r2;
	mad.lo.s32 	%r137, %r46, %r75, %r3;
	add.s32 	%r76, %r134, 3;
	mad.lo.s32 	%r77, %r45, %r76, %r2;
	mad.lo.s32 	%r136, %r46, %r77, %r3;
	add.s32 	%r78, %r2, %r70;
	mad.lo.s32 	%r135, %r46, %r78, %r3;
$L__BB4_11:
	setp.lt.s32 	%p19, %r7, 0;
	setp.eq.s32 	%p20, %r8, 1062207488;
	mul.wide.s32 	%rd6, %r135, 4;
	add.s64 	%rd7, %rd1, %rd6;
	ld.global.f32 	%f7, [%rd7];
	cvt.f64.f32 	%fd7, %f7;
	{
	.reg .b32 %temp; 
	mov.b64 	{%temp, %r34}, %fd7;
	}
	abs.f64 	%fd8, %fd7;
	{ // callseq 1, 0
	.param .b64 param0;
	st.param.f64 	[param0], %fd8;
	.param .b64 retval0;
	call.uni (retval0), 
	__internal_accurate_pow, 
	(
	param0
	);
	ld.param.f64 	%fd43, [retval0];
	} // callseq 1
	setp.lt.s32 	%p22, %r34, 0;
	neg.f64 	%fd45, %fd43;
	selp.f64 	%fd46, %fd45, %fd43, %p20;
	selp.f64 	%fd47, %fd46, %fd43, %p22;
	setp.eq.f32 	%p23, %f7, 0f00000000;
	selp.b32 	%r79, %r34, 0, %p20;
	or.b32  	%r80, %r79, 2146435072;
	selp.b32 	%r81, %r80, %r79, %p19;
	mov.b32 	%r82, 0;
	mov.b64 	%fd48, {%r82, %r81};
	selp.f64 	%fd88, %fd48, %fd47, %p23;
	add.f64 	%fd49, %fd7, 0d4000000000000000;
	{
	.reg .b32 %temp; 
	mov.b64 	{%temp, %r83}, %fd49;
	}
	and.b32  	%r84, %r83, 2146435072;
	setp.ne.s32 	%p24, %r84, 2146435072;
	@%p24 bra 	$L__BB4_16;
	setp.num.f32 	%p25, %f7, %f7;
	@%p25 bra 	$L__BB4_14;
	mov.f64 	%fd50, 0d4000000000000000;
	add.rn.f64 	%fd88, %fd7, %fd50;
	bra.uni 	$L__BB4_16;
$L__BB4_14:
	setp.neu.f64 	%p26, %fd8, 0d7FF0000000000000;
	@%p26 bra 	$L__BB4_16;
	setp.lt.s32 	%p27, %r34, 0;
	selp.b32 	%r85, %r10, %r9, %p1;
	selp.b32 	%r86, %r85, %r9, %p27;
	mov.b32 	%r87, 0;
	mov.b64 	%fd88, {%r87, %r86};
$L__BB4_16:
	setp.lt.s32 	%p28, %r7, 0;
	setp.eq.s32 	%p29, %r8, 1062207488;
	setp.eq.f32 	%p31, %f7, 0f3F800000;
	selp.f64 	%fd51, 0d3FF0000000000000, %fd88, %p31;
	cvt.f64.f32 	%fd52, %f104;
	add.f64 	%fd53, %fd51, %fd52;
	cvt.rn.f32.f64 	%f8, %fd53;
	mul.wide.s32 	%rd8, %r138, 4;
	add.s64 	%rd9, %rd1, %rd8;
	ld.global.f32 	%f9, [%rd9];
	cvt.f64.f32 	%fd13, %f9;
	{
	.reg .b32 %temp; 
	mov.b64 	{%temp, %r35}, %fd13;
	}
	abs.f64 	%fd14, %fd13;
	{ // callseq 2, 0
	.param .b64 param0;
	st.param.f64 	[param0], %fd14;
	.param .b64 retval0;
	call.uni (retval0), 
	__internal_accurate_pow, 
	(
	param0
	);
	ld.param.f64 	%fd54, [retval0];
	} // callseq 2
	setp.lt.s32 	%p32, %r35, 0;
	neg.f64 	%fd56, %fd54;
	selp.f64 	%fd57, %fd56, %fd54, %p29;
	selp.f64 	%fd58, %fd57, %fd54, %p32;
	setp.eq.f32 	%p33, %f9, 0f00000000;
	selp.b32 	%r88, %r35, 0, %p29;
	or.b32  	%r89, %r88, 2146435072;
	selp.b32 	%r90, %r89, %r88, %p28;
	mov.b32 	%r91, 0;
	mov.b64 	%fd59, {%r91, %r90};
	selp.f64 	%fd89, %fd59, %fd58, %p33;
	add.f64 	%fd60, %fd13, 0d4000000000000000;
	{
	.reg .b32 %temp; 
	mov.b64 	{%temp, %r92}, %fd60;
	}
	and.b32  	%r93, %r92, 2146435072;
	setp.ne.s32 	%p34, %r93, 2146435072;
	@%p34 bra 	$L__BB4_21;
	setp.nan.f32 	%p35, %f9, %f9;
	@%p35 bra 	$L__BB4_20;
	setp.neu.f64 	%p36, %fd14, 0d7FF0000000000000;
	@%p36 bra 	$L__BB4_21;
	setp.lt.s32 	%p37, %r35, 0;
	selp.b32 	%r94, %r10, %r9, %p1;
	selp.b32 	%r95, %r94, %r9, %p37;
	mov.b32 	%r96, 0;
	mov.b64 	%fd89, {%r96, %r95};
	bra.uni 	$L__BB4_21;
$L__BB4_20:
	mov.f64 	%fd61, 0d4000000000000000;
	add.rn.f64 	%fd89, %fd13, %fd61;
$L__BB4_21:
	setp.lt.s32 	%p38, %r7, 0;
	setp.eq.s32 	%p39, %r8, 1062207488;
	setp.eq.f32 	%p41, %f9, 0f3F800000;
	selp.f64 	%fd62, 0d3FF0000000000000, %fd89, %p41;
	cvt.f64.f32 	%fd63, %f8;
	add.f64 	%fd64, %fd62, %fd63;
	cvt.rn.f32.f64 	%f10, %fd64;
	mul.wide.s32 	%rd10, %r137, 4;
	add.s64 	%rd11, %rd1, %rd10;
	ld.global.f32 	%f11, [%rd11];
	cvt.f64.f32 	%fd19, %f11;
	{
	.reg .b32 %temp; 
	mov.b64 	{%temp, %r36}, %fd19;
	}
	abs.f64 	%fd20, %fd19;
	{ // callseq 3, 0
	.param .b64 param0;
	st.param.f64 	[param0], %fd20;
	.param .b64 retval0;
	call.uni (retval0), 
	__internal_accurate_pow, 
	(
	param0
	);
	ld.param.f64 	%fd65, [retval0];
	} // callseq 3
	setp.lt.s32 	%p42, %r36, 0;
	neg.f64 	%fd67, %fd65;
	selp.f64 	%fd68, %fd67, %fd65, %p39;
	selp.f64 	%fd69, %fd68, %fd65, %p42;
	setp.eq.f32 	%p43, %f11, 0f00000000;
	selp.b32 	%r97, %r36, 0, %p39;
	or.b32  	%r98, %r97, 2146435072;
	selp.b32 	%r99, %r98, %r97, %p38;
	mov.b32 	%r100, 0;
	mov.b64 	%fd70, {%r100, %r99};
	selp.f64 	%fd90, %fd70, %fd69, %p43;
	add.f64 	%fd71, %fd19, 0d4000000000000000;
	{
	.reg .b32 %temp; 
	mov.b64 	{%temp, %r101}, %fd71;
	}
	and.b32  	%r102, %r101, 2146435072;
	setp.ne.s32 	%p44, %r102, 2146435072;
	@%p44 bra 	$L__BB4_26;
	setp.nan.f32 	%p45, %f11, %f11;
	@%p45 bra 	$L__BB4_25;
	setp.neu.f64 	%p46, %fd20, 0d7FF0000000000000;
	@%p46 bra 	$L__BB4_26;
	setp.lt.s32 	%p47, %r36, 0;
	selp.b32 	%r103, %r10, %r9, %p1;
	selp.b32 	%r104, %r103, %r9, %p47;
	mov.b32 	%r105, 0;
	mov.b64 	%fd90, {%r105, %r104};
	bra.uni 	$L__BB4_26;
$L__BB4_25:
	mov.f64 	%fd72, 0d4000000000000000;
	add.rn.f64 	%fd90, %fd19, %fd72;
$L__BB4_26:
	setp.lt.s32 	%p48, %r7, 0;
	setp.eq.s32 	%p49, %r8, 1062207488;
	setp.eq.f32 	%p51, %f11, 0f3F800000;
	selp.f64 	%fd73, 0d3FF0000000000000, %fd90, %p51;
	cvt.f64.f32 	%fd74, %f10;
	add.f64 	%fd75, %fd73, %fd74;
	cvt.rn.f32.f64 	%f12, %fd75;
	mul.wide.s32 	%rd12, %r136, 4;
	add.s64 	%rd13, %rd1, %rd12;
	ld.global.f32 	%f13, [%rd13];
	cvt.f64.f32 	%fd25, %f13;
	{
	.reg .b32 %temp; 
	mov.b64 	{%temp, %r37}, %fd25;
	}
	abs.f64 	%fd26, %fd25;
	{ // callseq 4, 0
	.param .b64 param0;
	st.param.f64 	[param0], %fd26;
	.param .b64 retval0;
	call.uni (retval0), 
	__internal_accurate_pow, 
	(
	param0
	);
	ld.param.f64 	%fd76, [retval0];
	} // callseq 4
	setp.lt.s32 	%p52, %r37, 0;
	neg.f64 	%fd78, %fd76;
	selp.f64 	%fd79, %fd78, %fd76, %p49;
	selp.f64 	%fd80, %fd79, %fd76, %p52;
	setp.eq.f32 	%p53, %f13, 0f00000000;
	selp.b32 	%r106, %r37, 0, %p49;
	or.b32  	%r107, %r106, 2146435072;
	selp.b32 	%r108, %r107, %r106, %p48;
	mov.b32 	%r109, 0;
	mov.b64 	%fd81, {%r109, %r108};
	selp.f64 	%fd91, %fd81, %fd80, %p53;
	add.f64 	%fd82, %fd25, 0d4000000000000000;
	{
	.reg .b32 %temp; 
	mov.b64 	{%temp, %r110}, %fd82;
	}
	and.b32  	%r111, %r110, 2146435072;
	setp.ne.s32 	%p54, %r111, 2146435072;
	@%p54 bra 	$L__BB4_31;
	setp.nan.f32 	%p55, %f13, %f13;
	@%p55 bra 	$L__BB4_30;
	setp.neu.f64 	%p56, %fd26, 0d7FF0000000000000;
	@%p56 bra 	$L__BB4_31;
	setp.lt.s32 	%p57, %r37, 0;
	selp.b32 	%r112, %r10, %r9, %p1;
	selp.b32 	%r113, %r112, %r9, %p57;
	mov.b32 	%r114, 0;
	mov.b64 	%fd91, {%r114, %r113};
	bra.uni 	$L__BB4_31;
$L__BB4_30:
	mov.f64 	%fd83, 0d4000000000000000;
	add.rn.f64 	%fd91, %fd25, %fd83;
$L__BB4_31:
	setp.eq.f32 	%p58, %f13, 0f3F800000;
	selp.f64 	%fd84, 0d3FF0000000000000, %fd91, %p58;
	cvt.f64.f32 	%fd85, %f12;
	add.f64 	%fd86, %fd84, %fd85;
	cvt.rn.f32.f64 	%f104, %fd86;
	add.s32 	%r134, %r134, 4;
	add.s32 	%r138, %r138, %r25;
	add.s32 	%r137, %r137, %r25;
	add.s32 	%r136, %r136, %r25;
	add.s32 	%r135, %r135, %r25;
	setp.lt.s32 	%p59, %r134, %r6;
	@%p59 bra 	$L__BB4_11;
$L__BB4_32:
	ld.param.u32 	%r130, [_Z24executelrnNormCuda_splitPfffiiiiS_ii_param_3];
	ld.param.f32 	%f99, [_Z24executelrnNormCuda_splitPfffiiiiS_ii_param_1];
	mad.lo.s32 	%r115, %r45, %r1, %r2;
	mad.lo.s32 	%r43, %r115, %r46, %r3;
	mul.wide.s32 	%rd14, %r43, 4;
	add.s64 	%rd15, %rd1, %rd14;
	ld.global.f32 	%f16, [%rd15];
	cvt.rn.f32.s32 	%f33, %r130;
	div.rn.f32 	%f34, %f99, %f33;
	fma.rn.f32 	%f17, %f34, %f104, 0f3F800000;
	mul.f32 	%f35, %f27, 0f3F000000;
	cvt.rzi.f32.f32 	%f36, %f35;
	add.f32 	%f37, %f36, %f36;
	sub.f32 	%f38, %f27, %f37;
	abs.f32 	%f18, %f38;
	abs.f32 	%f19, %f17;
	setp.lt.f32 	%p60, %f19, 0f00800000;
	mul.f32 	%f39, %f19, 0f4B800000;
	selp.f32 	%f40, %f39, %f19, %p60;
	selp.f32 	%f41, 0fC1C00000, 0f00000000, %p60;
	mov.b32 	%r116, %f40;
	add.s32 	%r117, %r116, -1060439283;
	and.b32  	%r118, %r117, -8388608;
	sub.s32 	%r119, %r116, %r118;
	mov.b32 	%f42, %r119;
	cvt.rn.f32.s32 	%f43, %r118;
	fma.rn.f32 	%f44, %f43, 0f34000000, %f41;
	add.f32 	%f45, %f42, 0fBF800000;
	add.f32 	%f46, %f42, 0f3F800000;
	rcp.approx.ftz.f32 	%f47, %f46;
	add.f32 	%f48, %f45, %f45;
	mul.f32 	%f49, %f48, %f47;
	mul.f32 	%f50, %f49, %f49;
	sub.f32 	%f51, %f45, %f49;
	add.f32 	%f52, %f51, %f51;
	neg.f32 	%f53, %f49;
	fma.rn.f32 	%f54, %f53, %f45, %f52;
	mul.rn.f32 	%f55, %f47, %f54;
	fma.rn.f32 	%f56, %f50, 0f3A2C32E4, 0f3B52E7DB;
	fma.rn.f32 	%f57, %f56, %f50, 0f3C93BB73;
	fma.rn.f32 	%f58, %f57, %f50, 0f3DF6384F;
	mul.rn.f32 	%f59, %f58, %f50;
	fma.rn.f32 	%f60, %f49, 0f3FB8AA3B, %f44;
	sub.f32 	%f61, %f44, %f60;
	fma.rn.f32 	%f62, %f49, 0f3FB8AA3B, %f61;
	fma.rn.f32 	%f63, %f55, 0f3FB8AA3B, %f62;
	fma.rn.f32 	%f64, %f49, 0f32A55E34, %f63;
	mul.f32 	%f65, %f59, 0f40400000;
	fma.rn.f32 	%f66, %f65, %f55, %f64;
	fma.rn.f32 	%f67, %f59, %f49, %f66;
	add.rn.f32 	%f68, %f60, %f67;
	neg.f32 	%f69, %f60;
	add.rn.f32 	%f70, %f68, %f69;
	neg.f32 	%f71, %f70;
	add.rn.f32 	%f72, %f67, %f71;
	mul.rn.f32 	%f73, %f68, %f27;
	neg.f32 	%f74, %f73;
	fma.rn.f32 	%f75, %f68, %f27, %f74;
	fma.rn.f32 	%f76, %f72, %f27, %f75;
	cvt.rni.f32.f32 	%f77, %f73;
	sub.f32 	%f78, %f73, %f77;
	add.f32 	%f79, %f78, %f76;
	fma.rn.f32 	%f80, %f79, 0f391FCB8E, 0f3AAF85ED;
	fma.rn.f32 	%f81, %f80, %f79, 0f3C1D9856;
	fma.rn.f32 	%f82, %f81, %f79, 0f3D6357BB;
	fma.rn.f32 	%f83, %f82, %f79, 0f3E75FDEC;
	fma.rn.f32 	%f84, %f83, %f79, 0f3F317218;
	fma.rn.f32 	%f85, %f84, %f79, 0f3F800000;
	cvt.rzi.s32.f32 	%r120, %f77;
	setp.gt.f32 	%p61, %f77, 0f00000000;
	selp.b32 	%r121, 0, -2097152000, %p61;
	add.s32 	%r122, %r121, 2130706432;
	mov.b32 	%f86, %r122;
	mul.f32 	%f87, %f85, %f86;
	shl.b32 	%r123, %r120, 23;
	sub.s32 	%r124, %r123, %r121;
	mov.b32 	%f88, %r124;
	mul.f32 	%f89, %f87, %f88;
	abs.f32 	%f90, %f73;
	setp.gt.f32 	%p62, %f90, 0f43180000;
	setp.lt.f32 	%p63, %f73, 0f00000000;
	selp.f32 	%f91, 0f00000000, 0f7F800000, %p63;
	selp.f32 	%f20, %f91, %f89, %p62;
	setp.eq.f32 	%p64, %f17, 0f3F800000;
	setp.eq.f32 	%p65, %f27, 0f00000000;
	or.pred  	%p66, %p65, %p64;
	mov.f32 	%f105, 0f3F800000;
	@%p66 bra 	$L__BB4_40;
	setp.num.f32 	%p67, %f19, %f19;
	abs.f32 	%f92, %f27;
	setp.num.f32 	%p68, %f92, %f92;
	and.pred  	%p69, %p67, %p68;
	@%p69 bra 	$L__BB4_35;
	add.rn.f32 	%f105, %f17, %f27;
	bra.uni 	$L__BB4_40;
$L__BB4_35:
	setp.neu.f32 	%p70, %f17, 0f00000000;
	setp.neu.f32 	%p71, %f19, 0f7F800000;
	and.pred  	%p72, %p70, %p71;
	@%p72 bra 	$L__BB4_37;
	setp.neu.f32 	%p79, %f18, 0f3F800000;
	add.f32 	%f97, %f17, %f17;
	mov.b32 	%r125, %f97;
	setp.lt.f32 	%p80, %f27, 0f00000000;
	xor.b32  	%r126, %r125, 2139095040;
	selp.b32 	%r127, %r126, %r125, %p80;
	and.b32  	%r128, %r127, 2147483647;
	selp.b32 	%r129, %r128, %r127, %p79;
	mov.b32 	%f105, %r129;
	bra.uni 	$L__BB4_40;
$L__BB4_37:
	setp.eq.f32 	%p73, %f17, 0fBF800000;
	setp.eq.f32 	%p74, %f92, 0f7F800000;
	and.pred  	%p75, %p73, %p74;
	@%p75 bra 	$L__BB4_40;
	setp.geu.f32 	%p76, %f17, 0f00000000;
	mov.f32 	%f105, %f20;
	@%p76 bra 	$L__BB4_40;
	setp.neu.f32 	%p77, %f18, 0f3F800000;
	neg.f32 	%f94, %f20;
	selp.f32 	%f95, %f20, %f94, %p77;
	cvt.rmi.f32.f32 	%f96, %f27;
	setp.neu.f32 	%p78, %f27, %f96;
	selp.f32 	%f105, 0f7FFFFFFF, %f95, %p78;
$L__BB4_40:
	ld.param.u64 	%rd19, [_Z24executelrnNormCuda_splitPfffiiiiS_ii_param_7];
	cvta.to.global.u64 	%rd16, %rd19;
	div.rn.f32 	%f98, %f16, %f105;
	add.s64 	%rd18, %rd16, %rd14;
	st.global.f32 	[%rd18], %f98;
	ret;

}
	// .globl	_Z18executelrnNormCudaPfffiiiiS_i
.visible .entry _Z18executelrnNormCudaPfffiiiiS_i(
	.param .u64 .ptr .align 1 _Z18executelrnNormCudaPfffiiiiS_i_param_0,
	.param .f32 _Z18executelrnNormCudaPfffiiiiS_i_param_1,
	.param .f32 _Z18executelrnNormCudaPfffiiiiS_i_param_2,
	.param .u32 _Z18executelrnNormCudaPfffiiiiS_i_param_3,
	.param .u32 _Z18executelrnNormCudaPfffiiiiS_i_param_4,
	.param .u32 _Z18executelrnNormCudaPfffiiiiS_i_param_5,
	.param .u32 _Z18executelrnNormCudaPfffiiiiS_i_param_6,
	.param .u64 .ptr .align 1 _Z18executelrnNormCudaPfffiiiiS_i_param_7,
	.param .u32 _Z18executelrnNormCudaPfffiiiiS_i_param_8
)
{
	.reg .pred 	%p<81>;
	.reg .b32 	%r<154>;
	.reg .b32 	%f<106>;
	.reg .b64 	%rd<20>;
	.reg .b64 	%fd<92>;

	ld.param.u64 	%rd3, [_Z18executelrnNormCudaPfffiiiiS_i_param_0];
	ld.param.f32 	%f27, [_Z18executelrnNormCudaPfffiiiiS_i_param_2];
	ld.param.u32 	%r47, [_Z18executelrnNormCudaPfffiiiiS_i_param_4];
	ld.param.u32 	%r45, [_Z18executelrnNormCudaPfffiiiiS_i_param_5];
	ld.param.u32 	%r46, [_Z18executelrnNormCudaPfffiiiiS_i_param_6];
	ld.param.u32 	%r48, [_Z18executelrnNormCudaPfffiiiiS_i_param_8];
	cvta.to.global.u64 	%rd1, %rd3;
	mov.u32 	%r1, %ctaid.x;
	mov.u32 	%r2, %tid.x;
	shl.b32 	%r3, %r48, 5;
	mov.u32 	%r4, %tid.y;
	add.s32 	%r49, %r1, 2;
	min.s32 	%r5, %r49, %r47;
	max.u32 	%r50, %r1, 3;
	add.s32 	%r148, %r50, -3;
	add.s32 	%r7, %r5, -1;
	setp.ge.s32 	%p2, %r148, %r7;
	mov.f32 	%f104, 0f00000000;
	@%p2 bra 	$L__BB5_32;
	mov.f64 	%fd31, 0d4000000000000000;
	{
	.reg .b32 %temp; 
	mov.b64 	{%temp, %r8}, %fd31;
	}
	and.b32  	%r9, %r8, 2146435072;
	setp.eq.s32 	%p3, %r9, 1062207488;
	setp.lt.s32 	%p4, %r8, 0;
	selp.b32 	%r10, 0, 2146435072, %p4;
	and.b32  	%r51, %r8, 2147483647;
	setp.ne.s32 	%p5, %r51, 1071644672;
	and.pred  	%p1, %p3, %p5;
	min.u32 	%r52, %r1, 3;
	add.s32 	%r53, %r5, %r52;
	not.b32 	%r54, %r1;
	add.s32 	%r55, %r53, %r54;
	add.s32 	%r11, %r53, -2;
	and.b32  	%r12, %r55, 3;
	setp.eq.s32 	%p6, %r12, 0;
	mov.f32 	%f104, 0f00000000;
	@%p6 bra 	$L__BB5_9;
	mad.lo.s32 	%r56, %r45, %r148, %r2;
	add.s32 	%r57, %r56, %r3;
	mad.lo.s32 	%r58, %r46, %r57, %r4;
	add.s32 	%r146, %r58, %r3;
	mul.lo.s32 	%r14, %r46, %r45;
	neg.s32 	%r145, %r12;
	mov.f32 	%f104, 0f00000000;
$L__BB5_3:
	.pragma "nounroll";
	setp.lt.s32 	%p7, %r8, 0;
	setp.eq.s32 	%p8, %r9, 1062207488;
	mul.wide.s32 	%rd4, %r146, 4;
	add.s64 	%rd5, %rd1, %rd4;
	ld.global.f32 	%f2, [%rd5];
	cvt.f64.f32 	%fd1, %f2;
	{
	.reg .b32 %temp; 
	mov.b64 	{%temp, %r19}, %fd1;
	}
	abs.f64 	%fd2, %fd1;
	{ // callseq 5, 0
	.param .b64 param0;
	st.param.f64 	[param0], %fd2;
	.param .b64 retval0;
	call.uni (retval0), 
	__internal_accurate_pow, 
	(
	param0
	);
	ld.param.f64 	%fd32, [retval0];
	} // callseq 5
	setp.lt.s32 	%p10, %r19, 0;
	neg.f64 	%fd34, %fd32;
	selp.f64 	%fd35, %fd34, %fd32, %p8;
	selp.f64 	%fd36, %fd35, %fd32, %p10;
	setp.eq.f32 	%p11, %f2, 0f00000000;
	selp.b32 	%r59, %r19, 0, %p8;
	or.b32  	%r60, %r59, 2146435072;
	selp.b32 	%r61, %r60, %r59, %p7;
	mov.b32 	%r62, 0;
	mov.b64 	%fd37, {%r62, %r61};
	selp.f64 	%fd87, %fd37, %fd36, %p11;
	add.f64 	%fd38, %fd1, 0d4000000000000000;
	{
	.reg .b32 %temp; 
	mov.b64 	{%temp, %r63}, %fd38;
	}
	and.b32  	%r64, %r63, 2146435072;
	setp.ne.s32 	%p12, %r64, 2146435072;
	@%p12 bra 	$L__BB5_8;
	setp.nan.f32 	%p13, %f2, %f2;
	@%p13 bra 	$L__BB5_7;
	setp.neu.f64 	%p14, %fd2, 0d7FF0000000000000;
	@%p14 bra 	$L__BB5_8;
	setp.lt.s32 	%p15, %r19, 0;
	or.b32  	%r65, %r10, -2147483648;
	selp.b32 	%r66, %r65, %r10, %p1;
	selp.b32 	%r67, %r66, %r10, %p15;
	mov.b32 	%r68, 0;
	mov.b64 	%fd87, {%r68, %r67};
	bra.uni 	$L__BB5_8;
$L__BB5_7:
	mov.f64 	%fd39, 0d4000000000000000;
	add.rn.f64 	%fd87, %fd1, %fd39;
$L__BB5_8:
	setp.eq.f32 	%p16, %f2, 0f3F800000;
	selp.f64 	%fd40, 0d3FF0000000000000, %fd87, %p16;
	cvt.f64.f32 	%fd41, %f104;
	add.f64 	%fd42, %fd40, %fd41;
	cvt.rn.f32.f64 	%f104, %fd42;
	add.s32 	%r148, %r148, 1;
	add.s32 	%r146, %r146, %r14;
	add.s32 	%r145, %r145, 1;
	setp.ne.s32 	%p17, %r145, 0;
	@%p17 bra 	$L__BB5_3;
$L__BB5_9:
	sub.s32 	%r69, %r11, %r1;
	setp.lt.u32 	%p18, %r69, 3;
	@%p18 bra 	$L__BB5_32;
	mul.lo.s32 	%r70, %r148, %r45;
	add.s32 	%r71, %r70, %r45;
	add.s32 	%r72, %r2, %r71;
	add.s32 	%r73, %r72, %r3;
	mad.lo.s32 	%r74, %r46, %r73, %r4;
	add.s32 	%r152, %r74, %r3;
	mul.lo.s32 	%r75, %r46, %r45;
	shl.b32 	%r25, %r75, 2;
	add.s32 	%r76, %r148, 2;
	mad.lo.s32 	%r77, %r45, %r76, %r2;
	add.s32 	%r78, %r77, %r3;
	mad.lo.s32 	%r79, %r46, %r78, %r4;
	add.s32 	%r151, %r79, %r3;
	add.s32 	%r80, %r148, 3;
	mad.lo.s32 	%r81, %r45, %r80, %r2;
	add.s32 	%r82, %r81, %r3;
	mad.lo.s32 	%r83, %r46, %r82, %r4;
	add.s32 	%r150, %r83, %r3;
	add.s32 	%r84, %r2, %r70;
	add.s32 	%r85, %r84, %r3;
	mad.lo.s32 	%r86, %r46, %r85, %r4;
	add.s32 	%r149, %r86, %r3;
$L__BB5_11:
	setp.lt.s32 	%p19, %r8, 0;
	setp.eq.s32 	%p20, %r9, 1062207488;
	mul.wide.s32 	%rd6, %r149, 4;
	add.s64 	%rd7, %rd1, %rd6;
	ld.global.f32 	%f7, [%rd7];
	cvt.f64.f32 	%fd7, %f7;
	{
	.reg .b32 %temp; 
	mov.b64 	{%temp, %r34}, %fd7;
	}
	abs.f64 	%fd8, %fd7;
	{ // callseq 6, 0
	.param .b64 param0;
	st.param.f64 	[param0], %fd8;
	.param .b64 retval0;
	call.uni (retval0), 
	__internal_accurate_pow, 
	(
	param0
	);
	ld.param.f64 	%fd43, [retval0];
	} // callseq 6
	setp.lt.s32 	%p22, %r34, 0;
	neg.f64 	%fd45, %fd43;
	selp.f64 	%fd46, %fd45, %fd43, %p20;
	selp.f64 	%fd47, %fd46, %fd43, %p22;
	setp.eq.f32 	%p23, %f7, 0f00000000;
	selp.b32 	%r87, %r34, 0, %p20;
	or.b32  	%r88, %r87, 2146435072;
	selp.b32 	%r89, %r88, %r87, %p19;
	mov.b32 	%r90, 0;
	mov.b64 	%fd48, {%r90, %r89};
	selp.f64 	%fd88, %fd48, %fd47, %p23;
	add.f64 	%fd49, %fd7, 0d4000000000000000;
	{
	.reg .b32 %temp; 
	mov.b64 	{%temp, %r91}, %fd49;
	}
	and.b32  	%r92, %r91, 2146435072;
	setp.ne.s32 	%p24, %r92, 2146435072;
	@%p24 bra 	$L__BB5_16;
	setp.num.f32 	%p25, %f7, %f7;
	@%p25 bra 	$L__BB5_14;
	mov.f64 	%fd50, 0d4000000000000000;
	add.rn.f64 	%fd88, %fd7, %fd50;
	bra.uni 	$L__BB5_16;
$L__BB5_14:
	setp.neu.f64 	%p26, %fd8, 0d7FF0000000000000;
	@%p26 bra 	$L__BB5_16;
	setp.lt.s32 	%p27, %r34, 0;
	or.b32  	%r93, %r10, -2147483648;
	selp.b32 	%r94, %r93, %r10, %p1;
	selp.b32 	%r95, %r94, %r10, %p27;
	mov.b32 	%r96, 0;
	mov.b64 	%fd88, {%r96, %r95};
$L__BB5_16:
	setp.lt.s32 	%p28, %r8, 0;
	setp.eq.s32 	%p29, %r9, 1062207488;
	setp.eq.f32 	%p31, %f7, 0f3F800000;
	selp.f64 	%fd51, 0d3FF0000000000000, %fd88, %p31;
	cvt.f64.f32 	%fd52, %f104;
	add.f64 	%fd53, %fd51, %fd52;
	cvt.rn.f32.f64 	%f8, %fd53;
	mul.wide.s32 	%rd8, %r152, 4;
	add.s64 	%rd9, %rd1, %rd8;
	ld.global.f32 	%f9, [%rd9];
	cvt.f64.f32 	%fd13, %f9;
	{
	.reg .b32 %temp; 
	mov.b64 	{%temp, %r35}, %fd13;
	}
	abs.f64 	%fd14, %fd13;
	{ // callseq 7, 0
	.param .b64 param0;
	st.param.f64 	[param0], %fd14;
	.param .b64 retval0;
	call.uni (retval0), 
	__internal_accurate_pow, 
	(
	param0
	);
	ld.param.f64 	%fd54, [retval0];
	} // callseq 7
	setp.lt.s32 	%p32, %r35, 0;
	neg.f64 	%fd56, %fd54;
	selp.f64 	%fd57, %fd56, %fd54, %p29;
	selp.f64 	%fd58, %fd57, %fd54, %p32;
	setp.eq.f32 	%p33, %f9, 0f00000000;
	selp.b32 	%r97, %r35, 0, %p29;
	or.b32  	%r98, %r97, 2146435072;
	selp.b32 	%r99, %r98, %r97, %p28;
	mov.b32 	%r100, 0;
	mov.b64 	%fd59, {%r100, %r99};
	selp.f64 	%fd89, %fd59, %fd58, %p33;
	add.f64 	%fd60, %fd13, 0d4000000000000000;
	{
	.reg .b32 %temp; 
	mov.b64 	{%temp, %r101}, %fd60;
	}
	and.b32  	%r102, %r101, 2146435072;
	setp.ne.s32 	%p34, %r102, 2146435072;
	@%p34 bra 	$L__BB5_21;
	setp.nan.f32 	%p35, %f9, %f9;
	@%p35 bra 	$L__BB5_20;
	setp.neu.f64 	%p36, %fd14, 0d7FF0000000000000;
	@%p36 bra 	$L__BB5_21;
	setp.lt.s32 	%p37, %r35, 0;
	or.b32  	%r103, %r10, -2147483648;
	selp.b32 	%r104, %r103, %r10, %p1;
	selp.b32 	%r105, %r104, %r10, %p37;
	mov.b32 	%r106, 0;
	mov.b64 	%fd89, {%r106, %r105};
	bra.uni 	$L__BB5_21;
$L__BB5_20:
	mov.f64 	%fd61, 0d4000000000000000;
	add.rn.f64 	%fd89, %fd13, %fd61;
$L__BB5_21:
	setp.lt.s32 	%p38, %r8, 0;
	setp.eq.s32 	%p39, %r9, 1062207488;
	setp.eq.f32 	%p41, %f9, 0f3F800000;
	selp.f64 	%fd62, 0d3FF0000000000000, %fd89, %p41;
	cvt.f64.f32 	%fd63, %f8;
	add.f64 	%fd64, %fd62, %fd63;
	cvt.rn.f32.f64 	%f10, %fd64;
	mul.wide.s32 	%rd10, %r151, 4;
	add.s64 	%rd11, %rd1, %rd10;
	ld.global.f32 	%f11, [%rd11];
	cvt.f64.f32 	%fd19, %f11;
	{
	.reg .b32 %temp; 
	mov.b64 	{%temp, %r36}, %fd19;
	}
	abs.f64 	%fd20, %fd19;
	{ // callseq 8, 0
	.param .b64 param0;
	st.param.f64 	[param0], %fd20;
	.param .b64 retval0;
	call.uni (retval0), 
	__internal_accurate_pow, 
	(
	param0
	);
	ld.param.f64 	%fd65, [retval0];
	} // callseq 8
	setp.lt.s32 	%p42, %r36, 0;
	neg.f64 	%fd67, %fd65;
	selp.f64 	%fd68, %fd67, %fd65, %p39;
	selp.f64 	%fd69, %fd68, %fd65, %p42;
	setp.eq.f32 	%p43, %f11, 0f00000000;
	selp.b32 	%r107, %r36, 0, %p39;
	or.b32  	%r108, %r107, 2146435072;
	selp.b32 	%r109, %r108, %r107, %p38;
	mov.b32 	%r110, 0;
	mov.b64 	%fd70, {%r110, %r109};
	selp.f64 	%fd90, %fd70, %fd69, %p43;
	add.f64 	%fd71, %fd19, 0d4000000000000000;
	{
	.reg .b32 %temp; 
	mov.b64 	{%temp, %r111}, %fd71;
	}
	and.b32  	%r112, %r111, 2146435072;
	setp.ne.s32 	%p44, %r112, 2146435072;
	@%p44 bra 	$L__BB5_26;
	setp.nan.f32 	%p45, %f11, %f11;
	@%p45 bra 	$L__BB5_25;
	setp.neu.f64 	%p46, %fd20, 0d7FF0000000000000;
	@%p46 bra 	$L__BB5_26;
	setp.lt.s32 	%p47, %r36, 0;
	or.b32  	%r113, %r10, -2147483648;
	selp.b32 	%r114, %r113, %r10, %p1;
	selp.b32 	%r115, %r114, %r10, %p47;
	mov.b32 	%r116, 0;
	mov.b64 	%fd90, {%r116, %r115};
	bra.uni 	$L__BB5_26;
$L__BB5_25:
	mov.f64 	%fd72, 0d4000000000000000;
	add.rn.f64 	%fd90, %fd19, %fd72;
$L__BB5_26:
	setp.lt.s32 	%p48, %r8, 0;
	setp.eq.s32 	%p49, %r9, 1062207488;
	setp.eq.f32 	%p51, %f11, 0f3F800000;
	selp.f64 	%fd73, 0d3FF0000000000000, %fd90, %p51;
	cvt.f64.f32 	%fd74, %f10;
	add.f64 	%fd75, %fd73, %fd74;
	cvt.rn.f32.f64 	%f12, %fd75;
	mul.wide.s32 	%rd12, %r150, 4;
	add.s64 	%rd13, %rd1, %rd12;
	ld.global.f32 	%f13, [%rd13];
	cvt.f64.f32 	%fd25, %f13;
	{
	.reg .b32 %temp; 
	mov.b64 	{%temp, %r37}, %fd25;
	}
	abs.f64 	%fd26, %fd25;
	{ // callseq 9, 0
	.param .b64 param0;
	st.param.f64 	[param0], %fd26;
	.param .b64 retval0;
	call.uni (retval0), 
	__internal_accurate_pow, 
	(
	param0
	);
	ld.param.f64 	%fd76, [retval0];
	} // callseq 9
	setp.lt.s32 	%p52, %r37, 0;
	neg.f64 	%fd78, %fd76;
	selp.f64 	%fd79, %fd78, %fd76, %p49;
	selp.f64 	%fd80, %fd79, %fd76, %p52;
	setp.eq.f32 	%p53, %f13, 0f00000000;
	selp.b32 	%r117, %r37, 0, %p49;
	or.b32  	%r118, %r117, 2146435072;
	selp.b32 	%r119, %r118, %r117, %p48;
	mov.b32 	%r120, 0;
	mov.b64 	%fd81, {%r120, %r119};
	selp.f64 	%fd91, %fd81, %fd80, %p53;
	add.f64 	%fd82, %fd25, 0d4000000000000000;
	{
	.reg .b32 %temp; 
	mov.b64 	{%temp, %r121}, %fd82;
	}
	and.b32  	%r122, %r121, 2146435072;
	setp.ne.s32 	%p54, %r122, 2146435072;
	@%p54 bra 	$L__BB5_31;
	setp.nan.f32 	%p55, %f13, %f13;
	@%p55 bra 	$L__BB5_30;
	setp.neu.f64 	%p56, %fd26, 0d7FF0000000000000;
	@%p56 bra 	$L__BB5_31;
	setp.lt.s32 	%p57, %r37, 0;
	or.b32  	%r123, %r10, -2147483648;
	selp.b32 	%r124, %r123, %r10, %p1;
	selp.b32 	%r125, %r124, %r10, %p57;
	mov.b32 	%r126, 0;
	mov.b64 	%fd91, {%r126, %r125};
	bra.uni 	$L__BB5_31;
$L__BB5_30:
	mov.f64 	%fd83, 0d4000000000000000;
	add.rn.f64 	%fd91, %fd25, %fd83;
$L__BB5_31:
	setp.eq.f32 	%p58, %f13, 0f3F800000;
	selp.f64 	%fd84, 0d3FF0000000000000, %fd91, %p58;
	cvt.f64.f32 	%fd85, %f12;
	add.f64 	%fd86, %fd84, %fd85;
	cvt.rn.f32.f64 	%f104, %fd86;
	add.s32 	%r148, %r148, 4;
	add.s32 	%r152, %r152, %r25;
	add.s32 	%r151, %r151, %r25;
	add.s32 	%r150, %r150, %r25;
	add.s32 	%r149, %r149, %r25;
	setp.lt.s32 	%p59, %r148, %r7;
	@%p59 bra 	$L__BB5_11;
$L__BB5_32:
	ld.param.u32 	%r144, [_Z18executelrnNormCudaPfffiiiiS_i_param_3];
	ld.param.f32 	%f99, [_Z18executelrnNormCudaPfffiiiiS_i_param_1];
	add.s32 	%r127, %r3, %r2;
	mad.lo.s32 	%r128, %r45, %r1, %r127;
	add.s32 	%r129, %r3, %r4;
	mad.lo.s32 	%r43, %r128, %r46, %r129;
	mul.wide.s32 	%rd14, %r43, 4;
	add.s64 	%rd15, %rd1, %rd14;
	ld.global.f32 	%f16, [%rd15];
	cvt.rn.f32.s32 	%f33, %r144;
	div.rn.f32 	%f34, %f99, %f33;
	fma.rn.f32 	%f17, %f34, %f104, 0f3F800000;
	mul.f32 	%f35, %f27, 0f3F000000;
	cvt.rzi.f32.f32 	%f36, %f35;
	add.f32 	%f37, %f36, %f36;
	sub.f32 	%f38, %f27, %f37;
	abs.f32 	%f18, %f38;
	abs.f32 	%f19, %f17;
	setp.lt.f32 	%p60, %f19, 0f00800000;
	mul.f32 	%f39, %f19, 0f4B800000;
	selp.f32 	%f40, %f39, %f19, %p60;
	selp.f32 	%f41, 0fC1C00000, 0f00000000, %p60;
	mov.b32 	%r130, %f40;
	add.s32 	%r131, %r130, -1060439283;
	and.b32  	%r132, %r131, -8388608;
	sub.s32 	%r133, %r130, %r132;
	mov.b32 	%f42, %r133;
	cvt.rn.f32.s32 	%f43, %r132;
	fma.rn.f32 	%f44, %f43, 0f34000000, %f41;
	add.f32 	%f45, %f42, 0fBF800000;
	add.f32 	%f46, %f42, 0f3F800000;
	rcp.approx.ftz.f32 	%f47, %f46;
	add.f32 	%f48, %f45, %f45;
	mul.f32 	%f49, %f48, %f47;
	mul.f32 	%f50, %f49, %f49;
	sub.f32 	%f51, %f45, %f49;
	add.f32 	%f52, %f51, %f51;
	neg.f32 	%f53, %f49;
	fma.rn.f32 	%f54, %f53, %f45, %f52;
	mul.rn.f32 	%f55, %f47, %f54;
	fma.rn.f32 	%f56, %f50, 0f3A2C32E4, 0f3B52E7DB;
	fma.rn.f32 	%f57, %f56, %f50, 0f3C93BB73;
	fma.rn.f32 	%f58, %f57, %f50, 0f3DF6384F;
	mul.rn.f32 	%f59, %f58, %f50;
	fma.rn.f32 	%f60, %f49, 0f3FB8AA3B, %f44;
	sub.f32 	%f61, %f44, %f60;
	fma.rn.f32 	%f62, %f49, 0f3FB8AA3B, %f61;
	fma.rn.f32 	%f63, %f55, 0f3FB8AA3B, %f62;
	fma.rn.f32 	%f64, %f49, 0f32A55E34, %f63;
	mul.f32 	%f65, %f59, 0f40400000;
	fma.rn.f32 	%f66, %f65, %f55, %f64;
	fma.rn.f32 	%f67, %f59, %f49, %f66;
	add.rn.f32 	%f68, %f60, %f67;
	neg.f32 	%f69, %f60;
	add.rn.f32 	%f70, %f68, %f69;
	neg.f32 	%f71, %f70;
	add.rn.f32 	%f72, %f67, %f71;
	mul.rn.f32 	%f73, %f68, %f27;
	neg.f32 	%f74, %f73;
	fma.rn.f32 	%f75, %f68, %f27, %f74;
	fma.rn.f32 	%f76, %f72, %f27, %f75;
	cvt.rni.f32.f32 	%f77, %f73;
	sub.f32 	%f78, %f73, %f77;
	add.f32 	%f79, %f78, %f76;
	fma.rn.f32 	%f80, %f79, 0f391FCB8E, 0f3AAF85ED;
	fma.rn.f32 	%f81, %f80, %f79, 0f3C1D9856;
	fma.rn.f32 	%f82, %f81, %f79, 0f3D6357BB;
	fma.rn.f32 	%f83, %f82, %f79, 0f3E75FDEC;
	fma.rn.f32 	%f84, %f83, %f79, 0f3F317218;
	fma.rn.f32 	%f85, %f84, %f79, 0f3F800000;
	cvt.rzi.s32.f32 	%r134, %f77;
	setp.gt.f32 	%p61, %f77, 0f00000000;
	selp.b32 	%r135, 0, -2097152000, %p61;
	add.s32 	%r136, %r135, 2130706432;
	mov.b32 	%f86, %r136;
	mul.f32 	%f87, %f85, %f86;
	shl.b32 	%r137, %r134, 23;
	sub.s32 	%r138, %r137, %r135;
	mov.b32 	%f88, %r138;
	mul.f32 	%f89, %f87, %f88;
	abs.f32 	%f90, %f73;
	setp.gt.f32 	%p62, %f90, 0f43180000;
	setp.lt.f32 	%p63, %f73, 0f00000000;
	selp.f32 	%f91, 0f00000000, 0f7F800000, %p63;
	selp.f32 	%f20, %f91, %f89, %p62;
	setp.eq.f32 	%p64, %f17, 0f3F800000;
	setp.eq.f32 	%p65, %f27, 0f00000000;
	or.pred  	%p66, %p65, %p64;
	mov.f32 	%f105, 0f3F800000;
	@%p66 bra 	$L__BB5_40;
	setp.num.f32 	%p67, %f19, %f19;
	abs.f32 	%f92, %f27;
	setp.num.f32 	%p68, %f92, %f92;
	and.pred  	%p69, %p67, %p68;
	@%p69 bra 	$L__BB5_35;
	add.rn.f32 	%f105, %f17, %f27;
	bra.uni 	$L__BB5_40;
$L__BB5_35:
	setp.neu.f32 	%p70, %f17, 0f00000000;
	setp.neu.f32 	%p71, %f19, 0f7F800000;
	and.pred  	%p72, %p70, %p71;
	@%p72 bra 	$L__BB5_37;
	setp.neu.f32 	%p79, %f18, 0f3F800000;
	add.f32 	%f97, %f17, %f17;
	mov.b32 	%r139, %f97;
	setp.lt.f32 	%p80, %f27, 0f00000000;
	xor.b32  	%r140, %r139, 2139095040;
	selp.b32 	%r141, %r140, %r139, %p80;
	and.b32  	%r142, %r141, 2147483647;
	selp.b32 	%r143, %r142, %r141, %p79;
	mov.b32 	%f105, %r143;
	bra.uni 	$L__BB5_40;
$L__BB5_37:
	setp.eq.f32 	%p73, %f17, 0fBF800000;
	setp.eq.f32 	%p74, %f92, 0f7F800000;
	and.pred  	%p75, %p73, %p74;
	@%p75 bra 	$L__BB5_40;
	setp.geu.f32 	%p76, %f17, 0f00000000;
	mov.f32 	%f105, %f20;
	@%p76 bra 	$L__BB5_40;
	setp.neu.f32 	%p77, %f18, 0f3F800000;
	neg.f32 	%f94, %f20;
	selp.f32 	%f95, %f20, %f94, %p77;
	cvt.rmi.f32.f32 	%f96, %f27;
	setp.neu.f32 	%p78, %f27, %f96;
	selp.f32 	%f105, 0f7FFFFFFF, %f95, %p78;
$L__BB5_40:
	ld.param.u64 	%rd19, [_Z18executelrnNormCudaPfffiiiiS_i_param_7];
	cvta.to.global.u64 	%rd16, %rd19;
	div.rn.f32 	%f98, %f16, %f105;
	add.s64 	%rd18, %rd16, %rd14;
	st.global.f32 	[%rd18], %f98;
	ret;

}
	// .globl	_Z14executeFCLayerPfS_S_S_iibb
.visible .entry _Z14executeFCLayerPfS_S_S_iibb(
	.param .u64 .ptr .align 1 _Z14executeFCLayerPfS_S_S_iibb_param_0,
	.param .u64 .ptr .align 1 _Z14executeFCLayerPfS_S_S_iibb_param_1,
	.param .u64 .ptr .align 1 _Z14executeFCLayerPfS_S_S_iibb_param_2,
	.param .u64 .ptr .align 1 _Z14executeFCLayerPfS_S_S_iibb_param_3,
	.param .u32 _Z14executeFCLayerPfS_S_S_iibb_param_4,
	.param .u32 _Z14executeFCLayerPfS_S_S_iibb_param_5,
	.param .u8 _Z14executeFCLayerPfS_S_S_iibb_param_6,
	.param .u8 _Z14executeFCLayerPfS_S_S_iibb_param_7
)
{
	.reg .pred 	%p<12>;
	.reg .b16 	%rs<2>;
	.reg .b32 	%r<28>;
	.reg .b32 	%f<117>;
	.reg .b64 	%rd<50>;

	ld.param.u64 	%rd15, [_Z14executeFCLayerPfS_S_S_iibb_param_0];
	ld.param.u64 	%rd17, [_Z14executeFCLayerPfS_S_S_iibb_param_1];
	ld.param.u64 	%rd18, [_Z14executeFCLayerPfS_S_S_iibb_param_2];
	ld.param.u64 	%rd16, [_Z14executeFCLayerPfS_S_S_iibb_param_3];
	ld.param.u32 	%r18, [_Z14executeFCLayerPfS_S_S_iibb_param_5];
	ld.param.s8 	%rs1, [_Z14executeFCLayerPfS_S_S_iibb_param_6];
	cvta.to.global.u64 	%rd1, %rd18;
	cvta.to.global.u64 	%rd2, %rd17;
	mov.u32 	%r1, %ctaid.x;
	mul.lo.s32 	%r2, %r18, %r1;
	setp.lt.s32 	%p1, %r18, 1;
	mov.f32 	%f116, 0f00000000;
	@%p1 bra 	$L__BB6_13;
	and.b32  	%r3, %r18, 15;
	setp.lt.u32 	%p2, %r18, 16;
	mov.f32 	%f116, 0f00000000;
	mov.b32 	%r25, 0;
	@%p2 bra 	$L__BB6_4;
	and.b32  	%r25, %r18, 2147483632;
	neg.s32 	%r23, %r25;
	add.s64 	%rd47, %rd2, 32;
	mul.wide.u32 	%rd19, %r2, 4;
	add.s64 	%rd20, %rd19, %rd1;
	add.s64 	%rd46, %rd20, 32;
	mov.f32 	%f116, 0f00000000;
$L__BB6_3:
	.pragma "nounroll";
	ld.global.f32 	%f18, [%rd47+-32];
	ld.global.f32 	%f19, [%rd46+-32];
	fma.rn.f32 	%f20, %f18, %f19, %f116;
	ld.global.f32 	%f21, [%rd47+-28];
	ld.global.f32 	%f22, [%rd46+-28];
	fma.rn.f32 	%f23, %f21, %f22, %f20;
	ld.global.f32 	%f24, [%rd47+-24];
	ld.global.f32 	%f25, [%rd46+-24];
	fma.rn.f32 	%f26, %f24, %f25, %f23;
	ld.global.f32 	%f27, [%rd47+-20];
	ld.global.f32 	%f28, [%rd46+-20];
	fma.rn.f32 	%f29, %f27, %f28, %f26;
	ld.global.f32 	%f30, [%rd47+-16];
	ld.global.f32 	%f31, [%rd46+-16];
	fma.rn.f32 	%f32, %f30, %f31, %f29;
	ld.global.f32 	%f33, [%rd47+-12];
	ld.global.f32 	%f34, [%rd46+-12];
	fma.rn.f32 	%f35, %f33, %f34, %f32;
	ld.global.f32 	%f36, [%rd47+-8];
	ld.global.f32 	%f37, [%rd46+-8];
	fma.rn.f32 	%f38, %f36, %f37, %f35;
	ld.global.f32 	%f39, [%rd47+-4];
	ld.global.f32 	%f40, [%rd46+-4];
	fma.rn.f32 	%f41, %f39, %f40, %f38;
	ld.global.f32 	%f42, [%rd47];
	ld.global.f32 	%f43, [%rd46];
	fma.rn.f32 	%f44, %f42, %f43, %f41;
	ld.global.f32 	%f45, [%rd47+4];
	ld.global.f32 	%f46, [%rd46+4];
	fma.rn.f32 	%f47, %f45, %f46, %f44;
	ld.global.f32 	%f48, [%rd47+8];
	ld.global.f32 	%f49, [%rd46+8];
	fma.rn.f32 	%f50, %f48, %f49, %f47;
	ld.global.f32 	%f51, [%rd47+12];
	ld.global.f32 	%f52, [%rd46+12];
	fma.rn.f32 	%f53, %f51, %f52, %f50;
	ld.global.f32 	%f54, [%rd47+16];
	ld.global.f32 	%f55, [%rd46+16];
	fma.rn.f32 	%f56, %f54, %f55, %f53;
	ld.global.f32 	%f57, [%rd47+20];
	ld.global.f32 	%f58, [%rd46+20];
	fma.rn.f32 	%f59, %f57, %f58, %f56;
	ld.global.f32 	%f60, [%rd47+24];
	ld.global.f32 	%f61, [%rd46+24];
	fma.rn.f32 	%f62, %f60, %f61, %f59;
	ld.global.f32 	%f63, [%rd47+28];
	ld.global.f32 	%f64, [%rd46+28];
	fma.rn.f32 	%f116, %f63, %f64, %f62;
	add.s32 	%r23, %r23, 16;
	add.s64 	%rd47, %rd47, 64;
	add.s64 	%rd46, %rd46, 64;
	setp.ne.s32 	%p3, %r23, 0;
	@%p3 bra 	$L__BB6_3;
$L__BB6_4:
	setp.eq.s32 	%p4, %r3, 0;
	@%p4 bra 	$L__BB6_13;
	and.b32  	%r9, %r18, 7;
	setp.lt.u32 	%p5, %r3, 8;
	@%p5 bra 	$L__BB6_7;
	cvt.u64.u32 	%rd21, %r25;
	mul.wide.u32 	%rd22, %r25, 4;
	add.s64 	%rd23, %rd2, %rd22;
	ld.global.f32 	%f66, [%rd23];
	add.s32 	%r20, %r25, %r2;
	mul.wide.u32 	%rd24, %r20, 4;
	add.s64 	%rd25, %rd1, %rd24;
	ld.global.f32 	%f67, [%rd25];
	fma.rn.f32 	%f68, %f66, %f67, %f116;
	ld.global.f32 	%f69, [%rd23+4];
	cvt.u64.u32 	%rd26, %r2;
	add.s64 	%rd27, %rd21, %rd26;
	shl.b64 	%rd28, %rd27, 2;
	add.s64 	%rd29, %rd1, %rd28;
	ld.global.f32 	%f70, [%rd29+4];
	fma.rn.f32 	%f71, %f69, %f70, %f68;
	ld.global.f32 	%f72, [%rd23+8];
	ld.global.f32 	%f73, [%rd29+8];
	fma.rn.f32 	%f74, %f72, %f73, %f71;
	ld.global.f32 	%f75, [%rd23+12];
	ld.global.f32 	%f76, [%rd29+12];
	fma.rn.f32 	%f77, %f75, %f76, %f74;
	ld.global.f32 	%f78, [%rd23+16];
	ld.global.f32 	%f79, [%rd29+16];
	fma.rn.f32 	%f80, %f78, %f79, %f77;
	ld.global.f32 	%f81, [%rd23+20];
	ld.global.f32 	%f82, [%rd29+20];
	fma.rn.f32 	%f83, %f81, %f82, %f80;
	ld.global.f32 	%f84, [%rd23+24];
	ld.global.f32 	%f85, [%rd29+24];
	fma.rn.f32 	%f86, %f84, %f85, %f83;
	ld.global.f32 	%f87, [%rd23+28];
	ld.global.f32 	%f88, [%rd29+28];
	fma.rn.f32 	%f116, %f87, %f88, %f86;
	add.s32 	%r25, %r25, 8;
$L__BB6_7:
	setp.eq.s32 	%p6, %r9, 0;
	@%p6 bra 	$L__BB6_13;
	and.b32  	%r12, %r18, 3;
	setp.lt.u32 	%p7, %r9, 4;
	@%p7 bra 	$L__BB6_10;
	cvt.u64.u32 	%rd30, %r25;
	mul.wide.u32 	%rd31, %r25, 4;
	add.s64 	%rd32, %rd2, %rd31;
	ld.global.f32 	%f90, [%rd32];
	add.s32 	%r21, %r25, %r2;
	mul.wide.u32 	%rd33, %r21, 4;
	add.s64 	%rd34, %rd1, %rd33;
	ld.global.f32 	%f91, [%rd34];
	fma.rn.f32 	%f92, %f90, %f91, %f116;
	ld.global.f32 	%f93, [%rd32+4];
	cvt.u64.u32 	%rd35, %r2;
	add.s64 	%rd36, %rd30, %rd35;
	shl.b64 	%rd37, %rd36, 2;
	add.s64 	%rd38, %rd1, %rd37;
	ld.global.f32 	%f94, [%rd38+4];
	fma.rn.f32 	%f95, %f93, %f94, %f92;
	ld.global.f32 	%f96, [%rd32+8];
	ld.global.f32 	%f97, [%rd38+8];
	fma.rn.f32 	%f98, %f96, %f97, %f95;
	ld.global.f32 	%f99, [%rd32+12];
	ld.global.f32 	%f100, [%rd38+12];
	fma.rn.f32 	%f116, %f99, %f100, %f98;
	add.s32 	%r25, %r25, 4;
$L__BB6_10:
	setp.eq.s32 	%p8, %r12, 0;
	@%p8 bra 	$L__BB6_13;
	add.s32 	%r22, %r25, %r2;
	mul.wide.u32 	%rd39, %r22, 4;
	add.s64 	%rd49, %rd1, %rd39;
	mul.wide.u32 	%rd40, %r25, 4;
	add.s64 	%rd48, %rd2, %rd40;
	neg.s32 	%r27, %r12;
$L__BB6_12:
	.pragma "nounroll";
	ld.global.f32 	%f101, [%rd48];
	ld.global.f32 	%f102, [%rd49];
	fma.rn.f32 	%f116, %f101, %f102, %f116;
	add.s64 	%rd49, %rd49, 4;
	add.s64 	%rd48, %rd48, 4;
	add.s32 	%r27, %r27, 1;
	setp.ne.s32 	%p9, %r27, 0;
	@%p9 bra 	$L__BB6_12;
$L__BB6_13:
	cvta.to.global.u64 	%rd41, %rd15;
	cvta.to.global.u64 	%rd42, %rd16;
	mul.wide.u32 	%rd43, %r1, 4;
	add.s64 	%rd44, %rd41, %rd43;
	ld.global.f32 	%f103, [%rd44];
	add.f32 	%f104, %f116, %f103;
	setp.eq.s16 	%p10, %rs1, 1;
	setp.lt.f32 	%p11, %f104, 0f00000000;
	selp.f32 	%f106, 0f00000000, %f104, %p11;
	selp.f32 	%f107, %f106, %f104, %p10;
	add.s64 	%rd45, %rd42, %rd43;
	st.global.f32 	[%rd45], %f107;
	ret;

}
	// .globl	_Z17executeThirdLayerPfS_S_
.visible .entry _Z17executeThirdLayerPfS_S_(
	.param .u64 .ptr .align 1 _Z17executeThirdLayerPfS_S__param_0,
	.param .u64 .ptr .align 1 _Z17executeThirdLayerPfS_S__param_1,
	.param .u64 .ptr .align 1 _Z17executeThirdLayerPfS_S__param_2
)
{
	.reg .pred 	%p<5>;
	.reg .b32 	%r<9>;
	.reg .b32 	%f<30>;
	.reg .b64 	%rd<26>;
	.reg .b64 	%fd<5>;

	ld.param.u64 	%rd8, [_Z17executeThirdLayerPfS_S__param_0];
	ld.param.u64 	%rd9, [_Z17executeThirdLayerPfS_S__param_1];
	ld.param.u64 	%rd7, [_Z17executeThirdLayerPfS_S__param_2];
	cvta.to.global.u64 	%rd10, %rd8;
	cvta.to.global.u64 	%rd11, %rd9;
	mov.u32 	%r1, %ctaid.x;
	mul.lo.s32 	%r6, %r1, 1251;
	mul.wide.u32 	%rd12, %r6, 4;
	add.s64 	%rd13, %rd11, %rd12;
	ld.global.f32 	%f4, [%rd13];
	add.f32 	%f29, %f4, 0f00000000;
	mov.u32 	%r2, %ctaid.y;
	mul.wide.u32 	%rd14, %r1, 5004;
	add.s64 	%rd15, %rd14, %rd11;
	add.s64 	%rd25, %rd15, 8;
	mul.wide.u32 	%rd16, %r2, 5000;
	add.s64 	%rd17, %rd16, %rd10;
	add.s64 	%rd24, %rd17, 4;
	mov.b32 	%r8, 0;
$L__BB7_1:
	ld.global.f32 	%f5, [%rd24+-4];
	ld.global.f32 	%f6, [%rd25+-4];
	fma.rn.f32 	%f7, %f5, %f6, %f29;
	ld.global.f32 	%f8, [%rd24];
	ld.global.f32 	%f9, [%rd25];
	fma.rn.f32 	%f29, %f8, %f9, %f7;
	add.s32 	%r8, %r8, 2;
	add.s64 	%rd25, %rd25, 8;
	add.s64 	%rd24, %rd24, 8;
	setp.ne.s32 	%p1, %r8, 1250;
	@%p1 bra 	$L__BB7_1;
	cvta.to.global.u64 	%rd18, %rd7;
	cvt.f64.f32 	%fd1, %f29;
	mul.f64 	%fd2, %fd1, 0d3FE55555571F7693;
	cvt.rn.f32.f64 	%f10, %fd2;
	abs.f32 	%f11, %f10;
	mul.f32 	%f12, %f11, 0f4038AA3B;
	ex2.approx.ftz.f32 	%f13, %f12;
	add.f32 	%f14, %f13, 0f3F800000;
	rcp.approx.ftz.f32 	%f15, %f14;
	fma.rn.f32 	%f16, %f15, 0fC0000000, 0f3F800000;
	setp.ge.f32 	%p2, %f11, 0f41102CB4;
	selp.f32 	%f17, 0f3F800000, %f16, %p2;
	abs.f32 	%f18, %f17;
	neg.f32 	%f19, %f18;
	mov.b64 	%rd19, %fd2;
	shr.u64 	%rd20, %rd19, 63;
	and.b64  	%rd21, %rd20, 1;
	setp.eq.b64 	%p3, %rd21, 1;
	selp.f32 	%f20, %f19, %f18, %p3;
	mul.f32 	%f21, %f10, %f10;
	fma.rn.f32 	%f22, %f21, 0f3C80F082, 0fBD563CAE;
	fma.rn.f32 	%f23, %f22, %f21, 0f3E085941;
	fma.rn.f32 	%f24, %f23, %f21, 0fBEAAA9ED;
	fma.rn.f32 	%f25, %f24, %f21, 0f00000000;
	fma.rn.f32 	%f26, %f25, %f10, %f10;
	setp.ge.f32 	%p4, %f11, 0f3F19999A;
	selp.f32 	%f27, %f20, %f26, %p4;
	cvt.f64.f32 	%fd3, %f27;
	mul.f64 	%fd4, %fd3, 0d3FFB74538EF34D6A;
	cvt.rn.f32.f64 	%f28, %fd4;
	mad.lo.s32 	%r7, %r2, 100, %r1;
	mul.wide.u32 	%rd22, %r7, 4;
	add.s64 	%rd23, %rd18, %rd22;
	st.global.f32 	[%rd23], %f28;
	ret;

}
	// .globl	_Z18executeFourthLayerPfS_S_
.visible .entry _Z18executeFourthLayerPfS_S_(
	.param .u64 .ptr .align 1 _Z18executeFourthLayerPfS_S__param_0,
	.param .u64 .ptr .align 1 _Z18executeFourthLayerPfS_S__param_1,
	.param .u64 .ptr .align 1 _Z18executeFourthLayerPfS_S__param_2
)
{
	.reg .pred 	%p<5>;
	.reg .b32 	%r<9>;
	.reg .b32 	%f<36>;
	.reg .b64 	%rd<26>;
	.reg .b64 	%fd<5>;

	ld.param.u64 	%rd8, [_Z18executeFourthLayerPfS_S__param_0];
	ld.param.u64 	%rd9, [_Z18executeFourthLayerPfS_S__param_1];
	ld.param.u64 	%rd7, [_Z18executeFourthLayerPfS_S__param_2];
	cvta.to.global.u64 	%rd10, %rd8;
	cvta.to.global.u64 	%rd11, %rd9;
	mov.u32 	%r1, %ctaid.x;
	mul.lo.s32 	%r6, %r1, 101;
	mul.wide.u32 	%rd12, %r6, 4;
	add.s64 	%rd13, %rd11, %rd12;
	ld.global.f32 	%f4, [%rd13];
	add.f32 	%f35, %f4, 0f00000000;
	mov.u32 	%r2, %ctaid.y;
	mul.wide.u32 	%rd14, %r2, 400;
	add.s64 	%rd15, %rd14, %rd10;
	add.s64 	%rd25, %rd15, 8;
	mul.wide.u32 	%rd16, %r1, 404;
	add.s64 	%rd17, %rd16, %rd11;
	add.s64 	%rd24, %rd17, 8;
	mov.b32 	%r8, 0;
$L__BB8_1:
	ld.global.f32 	%f5, [%rd25+-8];
	ld.global.f32 	%f6, [%rd24+-4];
	fma.rn.f32 	%f7, %f5, %f6, %f35;
	ld.global.f32 	%f8, [%rd25+-4];
	ld.global.f32 	%f9, [%rd24];
	fma.rn.f32 	%f10, %f8, %f9, %f7;
	ld.global.f32 	%f11, [%rd25];
	ld.global.f32 	%f12, [%rd24+4];
	fma.rn.f32 	%f13, %f11, %f12, %f10;
	ld.global.f32 	%f14, [%rd25+4];
	ld.global.f32 	%f15, [%rd24+8];
	fma.rn.f32 	%f35, %f14, %f15, %f13;
	add.s32 	%r8, %r8, 4;
	add.s64 	%rd25, %rd25, 16;
	add.s64 	%rd24, %rd24, 16;
	setp.ne.s32 	%p1, %r8, 100;
	@%p1 bra 	$L__BB8_1;
	cvta.to.global.u64 	%rd18, %rd7;
	cvt.f64.f32 	%fd1, %f35;
	mul.f64 	%fd2, %fd1, 0d3FE55555571F7693;
	cvt.rn.f32.f64 	%f16, %fd2;
	abs.f32 	%f17, %f16;
	mul.f32 	%f18, %f17, 0f4038AA3B;
	ex2.approx.ftz.f32 	%f19, %f18;
	add.f32 	%f20, %f19, 0f3F800000;
	rcp.approx.ftz.f32 	%f21, %f20;
	fma.rn.f32 	%f22, %f21, 0fC0000000, 0f3F800000;
	setp.ge.f32 	%p2, %f17, 0f41102CB4;
	selp.f32 	%f23, 0f3F800000, %f22, %p2;
	abs.f32 	%f24, %f23;
	neg.f32 	%f25, %f24;
	mov.b64 	%rd19, %fd2;
	shr.u64 	%rd20, %rd19, 63;
	and.b64  	%rd21, %rd20, 1;
	setp.eq.b64 	%p3, %rd21, 1;
	selp.f32 	%f26, %f25, %f24, %p3;
	mul.f32 	%f27, %f16, %f16;
	fma.rn.f32 	%f28, %f27, 0f3C80F082, 0fBD563CAE;
	fma.rn.f32 	%f29, %f28, %f27, 0f3E085941;
	fma.rn.f32 	%f30, %f29, %f27, 0fBEAAA9ED;
	fma.rn.f32 	%f31, %f30, %f27, 0f00000000;
	fma.rn.f32 	%f32, %f31, %f16, %f16;
	setp.ge.f32 	%p4, %f17, 0f3F19999A;
	selp.f32 	%f33, %f26, %f32, %p4;
	cvt.f64.f32 	%fd3, %f33;
	mul.f64 	%fd4, %fd3, 0d3FFB74538EF34D6A;
	cvt.rn.f32.f64 	%f34, %fd4;
	mad.lo.s32 	%r7, %r2, 10, %r1;
	mul.wide.u32 	%rd22, %r7, 4;
	add.s64 	%rd23, %rd18, %rd22;
	st.global.f32 	[%rd23], %f34;
	ret;

}
.func  (.param .b64 func_retval0) __internal_accurate_pow(
	.param .b64 __internal_accurate_pow_param_0
)
{
	.reg .pred 	%p<8>;
	.reg .b32 	%r<49>;
	.reg .b32 	%f<3>;
	.reg .b64 	%fd<109>;

	ld.param.f64 	%fd10, [__internal_accurate_pow_param_0];
	{
	.reg .b32 %temp; 
	mov.b64 	{%temp, %r46}, %fd10;
	}
	{
	.reg .b32 %temp; 
	mov.b64 	{%r45, %temp}, %fd10;
	}
	shr.u32 	%r47, %r46, 20;
	setp.gt.u32 	%p1, %r46, 1048575;
	@%p1 bra 	$L__BB9_2;
	mul.f64 	%fd11, %fd10, 0d4350000000000000;
	{
	.reg .b32 %temp; 
	mov.b64 	{%temp, %r46}, %fd11;
	}
	{
	.reg .b32 %temp; 
	mov.b64 	{%r45, %temp}, %fd11;
	}
	shr.u32 	%r16, %r46, 20;
	add.s32 	%r47, %r16, -54;
$L__BB9_2:
	add.s32 	%r48, %r47, -1023;
	and.b32  	%r17, %r46, -2146435073;
	or.b32  	%r18, %r17, 1072693248;
	mov.b64 	%fd107, {%r45, %r18};
	setp.lt.u32 	%p2, %r18, 1073127583;
	@%p2 bra 	$L__BB9_4;
	{
	.reg .b32 %temp; 
	mov.b64 	{%r19, %temp}, %fd107;
	}
	{
	.reg .b32 %temp; 
	mov.b64 	{%temp, %r20}, %fd107;
	}
	add.s32 	%r21, %r20, -1048576;
	mov.b64 	%fd107, {%r19, %r21};
	add.s32 	%r48, %r47, -1022;
$L__BB9_4:
	add.f64 	%fd12, %fd107, 0dBFF0000000000000;
	add.f64 	%fd13, %fd107, 0d3FF0000000000000;
	rcp.approx.ftz.f64 	%fd14, %fd13;
	neg.f64 	%fd15, %fd13;
	fma.rn.f64 	%fd16, %fd15, %fd14, 0d3FF0000000000000;
	fma.rn.f64 	%fd17, %fd16, %fd16, %fd16;
	fma.rn.f64 	%fd18, %fd17, %fd14, %fd14;
	mul.f64 	%fd19, %fd12, %fd18;
	fma.rn.f64 	%fd20, %fd12, %fd18, %fd19;
	mul.f64 	%fd21, %fd20, %fd20;
	fma.rn.f64 	%fd22, %fd21, 0d3EB0F5FF7D2CAFE2, 0d3ED0F5D241AD3B5A;
	fma.rn.f64 	%fd23, %fd22, %fd21, 0d3EF3B20A75488A3F;
	fma.rn.f64 	%fd24, %fd23, %fd21, 0d3F1745CDE4FAECD5;
	fma.rn.f64 	%fd25, %fd24, %fd21, 0d3F3C71C7258A578B;
	fma.rn.f64 	%fd26, %fd25, %fd21, 0d3F6249249242B910;
	fma.rn.f64 	%fd27, %fd26, %fd21, 0d3F89999999999DFB;
	sub.f64 	%fd28, %fd12, %fd20;
	add.f64 	%fd29, %fd28, %fd28;
	neg.f64 	%fd30, %fd20;
	fma.rn.f64 	%fd31, %fd30, %fd12, %fd29;
	mul.f64 	%fd32, %fd18, %fd31;
	fma.rn.f64 	%fd33, %fd21, %fd27, 0d3FB5555555555555;
	mov.f64 	%fd34, 0d3FB5555555555555;
	sub.f64 	%fd35, %fd34, %fd33;
	fma.rn.f64 	%fd36, %fd21, %fd27, %fd35;
	add.f64 	%fd37, %fd36, 0dBC46A4CB00B9E7B0;
	add.f64 	%fd38, %fd33, %fd37;
	sub.f64 	%fd39, %fd33, %fd38;
	add.f64 	%fd40, %fd37, %fd39;
	mul.rn.f64 	%fd41, %fd20, %fd20;
	neg.f64 	%fd42, %fd41;
	fma.rn.f64 	%fd43, %fd20, %fd20, %fd42;
	{
	.reg .b32 %temp; 
	mov.b64 	{%r22, %temp}, %fd32;
	}
	{
	.reg .b32 %temp; 
	mov.b64 	{%temp, %r23}, %fd32;
	}
	add.s32 	%r24, %r23, 1048576;
	mov.b64 	%fd44, {%r22, %r24};
	fma.rn.f64 	%fd45, %fd20, %fd44, %fd43;
	mul.rn.f64 	%fd46, %fd41, %fd20;
	neg.f64 	%fd47, %fd46;
	fma.rn.f64 	%fd48, %fd41, %fd20, %fd47;
	fma.rn.f64 	%fd49, %fd41, %fd32, %fd48;
	fma.rn.f64 	%fd50, %fd45, %fd20, %fd49;
	mul.rn.f64 	%fd51, %fd38, %fd46;
	neg.f64 	%fd52, %fd51;
	fma.rn.f64 	%fd53, %fd38, %fd46, %fd52;
	fma.rn.f64 	%fd54, %fd38, %fd50, %fd53;
	fma.rn.f64 	%fd55, %fd40, %fd46, %fd54;
	add.f64 	%fd56, %fd51, %fd55;
	sub.f64 	%fd57, %fd51, %fd56;
	add.f64 	%fd58, %fd55, %fd57;
	add.f64 	%fd59, %fd20, %fd56;
	sub.f64 	%fd60, %fd20, %fd59;
	add.f64 	%fd61, %fd56, %fd60;
	add.f64 	%fd62, %fd58, %fd61;
	add.f64 	%fd63, %fd32, %fd62;
	add.f64 	%fd64, %fd59, %fd63;
	sub.f64 	%fd65, %fd59, %fd64;
	add.f64 	%fd66, %fd63, %fd65;
	xor.b32  	%r25, %r48, -2147483648;
	mov.b32 	%r26, 1127219200;
	mov.b64 	%fd67, {%r25, %r26};
	mov.b32 	%r27, -2147483648;
	mov.b64 	%fd68, {%r27, %r26};
	sub.f64 	%fd69, %fd67, %fd68;
	fma.rn.f64 	%fd70, %fd69, 0d3FE62E42FEFA39EF, %fd64;
	fma.rn.f64 	%fd71, %fd69, 0dBFE62E42FEFA39EF, %fd70;
	sub.f64 	%fd72, %fd71, %fd64;
	sub.f64 	%fd73, %fd66, %fd72;
	fma.rn.f64 	%fd74, %fd69, 0d3C7ABC9E3B39803F, %fd73;
	add.f64 	%fd75, %fd70, %fd74;
	sub.f64 	%fd76, %fd70, %fd75;
	add.f64 	%fd77, %fd74, %fd76;
	mov.f64 	%fd78, 0d4000000000000000;
	{
	.reg .b32 %temp; 
	mov.b64 	{%temp, %r28}, %fd78;
	}
	{
	.reg .b32 %temp; 
	mov.b64 	{%r29, %temp}, %fd78;
	}
	shl.b32 	%r30, %r28, 1;
	setp.gt.u32 	%p3, %r30, -33554433;
	and.b32  	%r31, %r28, -15728641;
	selp.b32 	%r32, %r31, %r28, %p3;
	mov.b64 	%fd79, {%r29, %r32};
	mul.rn.f64 	%fd80, %fd75, %fd79;
	neg.f64 	%fd81, %fd80;
	fma.rn.f64 	%fd82, %fd75, %fd79, %fd81;
	fma.rn.f64 	%fd83, %fd77, %fd79, %fd82;
	add.f64 	%fd4, %fd80, %fd83;
	sub.f64 	%fd84, %fd80, %fd4;
	add.f64 	%fd5, %fd83, %fd84;
	fma.rn.f64 	%fd85, %fd4, 0d3FF71547652B82FE, 0d4338000000000000;
	{
	.reg .b32 %temp; 
	mov.b64 	{%r13, %temp}, %fd85;
	}
	mov.f64 	%fd86, 0dC338000000000000;
	add.rn.f64 	%fd87, %fd85, %fd86;
	fma.rn.f64 	%fd88, %fd87, 0dBFE62E42FEFA39EF, %fd4;
	fma.rn.f64 	%fd89, %fd87, 0dBC7ABC9E3B39803F, %fd88;
	fma.rn.f64 	%fd90, %fd89, 0d3E5ADE1569CE2BDF, 0d3E928AF3FCA213EA;
	fma.rn.f64 	%fd91, %fd90, %fd89, 0d3EC71DEE62401315;
	fma.rn.f64 	%fd92, %fd91, %fd89, 0d3EFA01997C89EB71;
	fma.rn.f64 	%fd93, %fd92, %fd89, 0d3F2A01A014761F65;
	fma.rn.f64 	%fd94, %fd93, %fd89, 0d3F56C16C1852B7AF;
	fma.rn.f64 	%fd95, %fd94, %fd89, 0d3F81111111122322;
	fma.rn.f64 	%fd96, %fd95, %fd89, 0d3FA55555555502A1;
	fma.rn.f64 	%fd97, %fd96, %fd89, 0d3FC5555555555511;
	fma.rn.f64 	%fd98, %fd97, %fd89, 0d3FE000000000000B;
	fma.rn.f64 	%fd99, %fd98, %fd89, 0d3FF0000000000000;
	fma.rn.f64 	%fd100, %fd99, %fd89, 0d3FF0000000000000;
	{
	.reg .b32 %temp; 
	mov.b64 	{%r14, %temp}, %fd100;
	}
	{
	.reg .b32 %temp; 
	mov.b64 	{%temp, %r15}, %fd100;
	}
	shl.b32 	%r33, %r13, 20;
	add.s32 	%r34, %r33, %r15;
	mov.b64 	%fd108, {%r14, %r34};
	{
	.reg .b32 %temp; 
	mov.b64 	{%temp, %r35}, %fd4;
	}
	mov.b32 	%f2, %r35;
	abs.f32 	%f1, %f2;
	setp.lt.f32 	%p4, %f1, 0f4086232B;
	@%p4 bra 	$L__BB9_7;
	setp.lt.f64 	%p5, %fd4, 0d0000000000000000;
	add.f64 	%fd101, %fd4, 0d7FF0000000000000;
	selp.f64 	%fd108, 0d0000000000000000, %fd101, %p5;
	setp.geu.f32 	%p6, %f1, 0f40874800;
	@%p6 bra 	$L__BB9_7;
	shr.u32 	%r36, %r13, 31;
	add.s32 	%r37, %r13, %r36;
	shr.s32 	%r38, %r37, 1;
	shl.b32 	%r39, %r38, 20;
	add.s32 	%r40, %r15, %r39;
	mov.b64 	%fd102, {%r14, %r40};
	sub.s32 	%r41, %r13, %r38;
	shl.b32 	%r42, %r41, 20;
	add.s32 	%r43, %r42, 1072693248;
	mov.b32 	%r44, 0;
	mov.b64 	%fd103, {%r44, %r43};
	mul.f64 	%fd108, %fd103, %fd102;
$L__BB9_7:
	abs.f64 	%fd104, %fd108;
	setp.eq.f64 	%p7, %fd104, 0d7FF0000000000000;
	fma.rn.f64 	%fd105, %fd108, %fd5, %fd108;
	selp.f64 	%fd106, %fd108, %fd105, %p7;
	st.param.f64 	[func_retval0], %fd106;
	ret;

}


// ===== COMPILED SASS (sm_100) =====

	.target	sm_100

	.elftype	@"ET_EXEC"


//--------------------- .note.nv.tkinfo           --------------------------
	.section	.note.nv.tkinfo,"",@"SHT_NOTE"
	.sectionflags	@"SHF_NOTE_NV_TKINFO"
	.tkinfo
        /*0018*/ 	.word	0x00000002
        /*0030*/ 	.string	""
        /*0030*/ 	.string	"ptxas"
        /*0030*/ 	.string	"Cuda compilation tools, release 13.0, V13.0.88"
        /*0030*/ 	.string	"Build cuda_13.0.r13.0/compiler.36424714_0"
        /*0030*/ 	.string	"-arch sm_100 -m 64 "



//--------------------- .note.nv.cuinfo           --------------------------
	.section	.note.nv.cuinfo,"",@"SHT_NOTE"
	.sectionflags	@"SHF_NOTE_NV_CUINFO"
        /*0018*/ 	.short	0x0002
        /*001a*/ 	.short	0x0064
        /*001c*/ 	.short	0x0082
	.zero		2


//--------------------- .nv.info                  --------------------------
	.section	.nv.info,"",@"SHT_CUDA_INFO"
	.align	4


	//----- nvinfo : EIATTR_REGCOUNT
	.align		4
        /*0000*/ 	.byte	0x04, 0x2f
        /*0002*/ 	.short	(.L_3 - .L_2)
	.align		4
.L_2:
        /*0004*/ 	.word	index@(_Z17executeFirstLayerPfS_S_S_ii)
        /*0008*/ 	.word	0x00000020


	//----- nvinfo : EIATTR_FRAME_SIZE
	.align		4
.L_3:
        /*000c*/ 	.byte	0x04, 0x11
        /*000e*/ 	.short	(.L_5 - .L_4)
	.align		4
.L_4:
        /*0010*/ 	.word	index@(_Z17executeFirstLayerPfS_S_S_ii)
        /*0014*/ 	.word	0x00000000


	//----- nvinfo : EIATTR_REGCOUNT
	.align		4
.L_5:
        /*0018*/ 	.byte	0x04, 0x2f
        /*001a*/ 	.short	(.L_7 - .L_6)
	.align		4
.L_6:
        /*001c*/ 	.word	index@(_Z18executepoolingCudaPfS_iiiiiii)
        /*0020*/ 	.word	0x00000020


	//----- nvinfo : EIATTR_FRAME_SIZE
	.align		4
.L_7:
        /*0024*/ 	.byte	0x04, 0x11
        /*0026*/ 	.short	(.L_9 - .L_8)
	.align		4
.L_8:
        /*0028*/ 	.word	index@(_Z18executepoolingCudaPfS_iiiiiii)
        /*002c*/ 	.word	0x00000000


	//----- nvinfo : EIATTR_REGCOUNT
	.align		4
.L_9:
        /*0030*/ 	.byte	0x04, 0x2f
        /*0032*/ 	.short	(.L_11 - .L_10)
	.align		4
.L_10:
        /*0034*/ 	.word	index@(_Z24execute3DconvolutionCudaPfS_S_S_iiiiiiii)
        /*0038*/ 	.word	0x0000001f


	//----- nvinfo : EIATTR_FRAME_SIZE
	.align		4
.L_11:
        /*003c*/ 	.byte	0x04, 0x11
        /*003e*/ 	.short	(.L_13 - .L_12)
	.align		4
.L_12:
        /*0040*/ 	.word	index@(_Z24execute3DconvolutionCudaPfS_S_S_iiiiiiii)
        /*0044*/ 	.word	0x00000000


	//----- nvinfo : EIATTR_REGCOUNT
	.align		4
.L_13:
        /*0048*/ 	.byte	0x04, 0x2f
        /*004a*/ 	.short	(.L_15 - .L_14)
	.align		4
.L_14:
        /*004c*/ 	.word	index@(_Z30execute3Dconvolutiongroup2CudaPfS_S_S_iiiiiiii)
        /*0050*/ 	.word	0x00000020


	//----- nvinfo : EIATTR_FRAME_SIZE
	.align		4
.L_15:
        /*0054*/ 	.byte	0x04, 0x11
        /*0056*/ 	.short	(.L_17 - .L_16)
	.align		4
.L_16:
        /*0058*/ 	.word	index@(_Z30execute3Dconvolutiongroup2CudaPfS_S_S_iiiiiiii)
        /*005c*/ 	.word	0x00000000


	//----- nvinfo : EIATTR_REGCOUNT
	.align		4
.L_17:
        /*0060*/ 	.byte	0x04, 0x2f
        /*0062*/ 	.short	(.L_19 - .L_18)
	.align		4
.L_18:
        /*0064*/ 	.word	index@(_Z24executelrnNormCuda_splitPfffiiiiS_ii)
        /*0068*/ 	.word	0x00000024


	//----- nvinfo : EIATTR_FRAME_SIZE
	.align		4
.L_19:
        /*006c*/ 	.byte	0x04, 0x11
        /*006e*/ 	.short	(.L_21 - .L_20)
	.align		4
.L_20:
        /*0070*/ 	.word	index@($_Z24executelrnNormCuda_splitPfffiiiiS_ii$__internal_accurate_pow)
        /*0074*/ 	.word	0x00000000


	//----- nvinfo : EIATTR_FRAME_SIZE
	.align		4
.L_21:
        /*0078*/ 	.byte	0x04, 0x11
        /*007a*/ 	.short	(.L_23 - .L_22)
	.align		4
.L_22:
        /*007c*/ 	.word	index@($__internal_1_$__cuda_sm3x_div_rn_noftz_f32_slowpath)
        /*0080*/ 	.word	0x00000000


	//----- nvinfo : EIATTR_FRAME_SIZE
	.align		4
.L_23:
        /*0084*/ 	.byte	0x04, 0x11
        /*0086*/ 	.short	(.L_25 - .L_24)
	.align		4
.L_24:
        /*0088*/ 	.word	index@(_Z24executelrnNormCuda_splitPfffiiiiS_ii)
        /*008c*/ 	.word	0x00000000


	//----- nvinfo : EIATTR_REGCOUNT
	.align		4
.L_25:
        /*0090*/ 	.byte	0x04, 0x2f
        /*0092*/ 	.short	(.L_27 - .L_26)
	.align		4
.L_26:
        /*0094*/ 	.word	index@(_Z18executelrnNormCudaPfffiiiiS_i)
        /*0098*/ 	.word	0x00000024


	//----- nvinfo : EIATTR_FRAME_SIZE
	.align		4
.L_27:
        /*009c*/ 	.byte	0x04, 0x11
        /*009e*/ 	.short	(.L_29 - .L_28)
	.align		4
.L_28:
        /*00a0*/ 	.word	index@($_Z18executelrnNormCudaPfffiiiiS_i$__internal_accurate_pow)
        /*00a4*/ 	.word	0x00000000


	//----- nvinfo : EIATTR_FRAME_SIZE
	.align		4
.L_29:
        /*00a8*/ 	.byte	0x04, 0x11
        /*00aa*/ 	.short	(.L_31 - .L_30)
	.align		4
.L_30:
        /*00ac*/ 	.word	index@($__internal_0_$__cuda_sm3x_div_rn_noftz_f32_slowpath)
        /*00b0*/ 	.word	0x00000000


	//----- nvinfo : EIATTR_FRAME_SIZE
	.align		4
.L_31:
        /*00b4*/ 	.byte	0x04, 0x11
        /*00b6*/ 	.short	(.L_33 - .L_32)
	.align		4
.L_32:
        /*00b8*/ 	.word	index@(_Z18executelrnNormCudaPfffiiiiS_i)
        /*00bc*/ 	.word	0x00000000


	//----- nvinfo : EIATTR_REGCOUNT
	.align		4
.L_33:
        /*00c0*/ 	.byte	0x04, 0x2f
        /*00c2*/ 	.short	(.L_35 - .L_34)
	.align		4
.L_34:
        /*00c4*/ 	.word	index@(_Z14executeFCLayerPfS_S_S_iibb)
        /*00c8*/ 	.word	0x0000001e


	//----- nvinfo : EIATTR_FRAME_SIZE
	.align		4
.L_35:
        /*00cc*/ 	.byte	0x04, 0x11
        /*00ce*/ 	.short	(.L_37 - .L_36)
	.align		4
.L_36:
        /*00d0*/ 	.word	index@(_Z14executeFCLayerPfS_S_S_iibb)
        /*00d4*/ 	.word	0x00000000


	//----- nvinfo : EIATTR_REGCOUNT
	.align		4
.L_37:
        /*00d8*/ 	.byte	0x04, 0x2f
        /*00da*/ 	.short	(.L_39 - .L_38)
	.align		4
.L_38:
        /*00dc*/ 	.word	index@(_Z17executeThirdLayerPfS_S_)
        /*00e0*/ 	.word	0x0000001e


	//----- nvinfo : EIATTR_FRAME_SIZE
	.align		4
.L_39:
        /*00e4*/ 	.byte	0x04, 0x11
        /*00e6*/ 	.short	(.L_41 - .L_40)
	.align		4
.L_40:
        /*00e8*/ 	.word	index@(_Z17executeThirdLayerPfS_S_)
        /*00ec*/ 	.word	0x00000000


	//----- nvinfo : EIATTR_REGCOUNT
	.align		4
.L_41:
        /*00f0*/ 	.byte	0x04, 0x2f
        /*00f2*/ 	.short	(.L_43 - .L_42)
	.align		4
.L_42:
        /*00f4*/ 	.word	index@(_Z18executeFourthLayerPfS_S_)
        /*00f8*/ 	.word	0x00000020


	//----- nvinfo : EIATTR_FRAME_SIZE
	.align		4
.L_43:
        /*00fc*/ 	.byte	0x04, 0x11
        /*00fe*/ 	.short	(.L_45 - .L_44)
	.align		4
.L_44:
        /*0100*/ 	.word	index@(_Z18executeFourthLayerPfS_S_)
        /*0104*/ 	.word	0x00000000


	//----- nvinfo : EIATTR_MIN_STACK_SIZE
	.align		4
.L_45:
        /*0108*/ 	.byte	0x04, 0x12
        /*010a*/ 	.short	(.L_47 - .L_46)
	.align		4
.L_46:
        /*010c*/ 	.word	index@(_Z18executeFourthLayerPfS_S_)
        /*0110*/ 	.word	0x00000000


	//----- nvinfo : EIATTR_MIN_STACK_SIZE
	.align		4
.L_47:
        /*0114*/ 	.byte	0x04, 0x12
        /*0116*/ 	.short	(.L_49 - .L_48)
	.align		4
.L_48:
        /*0118*/ 	.word	index@(_Z17executeThirdLayerPfS_S_)
        /*011c*/ 	.word	0x00000000


	//----- nvinfo : EIATTR_MIN_STACK_SIZE
	.align		4
.L_49:
        /*0120*/ 	.byte	0x04, 0x12
        /*0122*/ 	.short	(.L_51 - .L_50)
	.align		4
.L_50:
        /*0124*/ 	.word	index@(_Z14executeFCLayerPfS_S_S_iibb)
        /*0128*/ 	.word	0x00000000


	//----- nvinfo : EIATTR_MIN_STACK_SIZE
	.align		4
.L_51:
        /*012c*/ 	.byte	0x04, 0x12
        /*012e*/ 	.short	(.L_53 - .L_52)
	.align		4
.L_52:
        /*0130*/ 	.word	index@(_Z18executelrnNormCudaPfffiiiiS_i)
        /*0134*/ 	.word	0x00000000


	//----- nvinfo : EIATTR_MIN_STACK_SIZE
	.align		4
.L_53:
        /*0138*/ 	.byte	0x04, 0x12
        /*013a*/ 	.short	(.L_55 - .L_54)
	.align		4
.L_54:
        /*013c*/ 	.word	index@(_Z24executelrnNormCuda_splitPfffiiiiS_ii)
        /*0140*/ 	.word	0x00000000


	//----- nvinfo : EIATTR_MIN_STACK_SIZE
	.align		4
.L_55:
        /*0144*/ 	.byte	0x04, 0x12
        /*0146*/ 	.short	(.L_57 - .L_56)
	.align		4
.L_56:
        /*0148*/ 	.word	index@(_Z30execute3Dconvolutiongroup2CudaPfS_S_S_iiiiiiii)
        /*014c*/ 	.word	0x00000000


	//----- nvinfo : EIATTR_MIN_STACK_SIZE
	.align		4
.L_57:
        /*0150*/ 	.byte	0x04, 0x12
        /*0152*/ 	.short	(.L_59 - .L_58)
	.align		4
.L_58:
        /*0154*/ 	.word	index@(_Z24execute3DconvolutionCudaPfS_S_S_iiiiiiii)
        /*0158*/ 	.word	0x00000000


	//----- nvinfo : EIATTR_MIN_STACK_SIZE
	.align		4
.L_59:
        /*015c*/ 	.byte	0x04, 0x12
        /*015e*/ 	.short	(.L_61 - .L_60)
	.align		4
.L_60:
        /*0160*/ 	.word	index@(_Z18executepoolingCudaPfS_iiiiiii)
        /*0164*/ 	.word	0x00000000


	//----- nvinfo : EIATTR_MIN_STACK_SIZE
	.align		4
.L_61:
        /*0168*/ 	.byte	0x04, 0x12
        /*016a*/ 	.short	(.L_63 - .L_62)
	.align		4
.L_62:
        /*016c*/ 	.word	index@(_Z17executeFirstLayerPfS_S_S_ii)
        /*0170*/ 	.word	0x00000000
.L_63:


//--------------------- .nv.compat                --------------------------
	.section	.nv.compat,"",@"SHT_CUDA_COMPAT_INFO"
	.align	4
        /*0000*/ 	.byte	0x02, 0x09, 0x00, 0x00, 0x02, 0x02, 0x01, 0x00, 0x02, 0x05, 0x05, 0x00, 0x03, 0x07, 0x01, 0x01
        /*0010*/ 	.byte	0x02, 0x03, 0x00, 0x00, 0x02, 0x06, 0x01, 0x00, 0x04, 0x0b, 0x08, 0x00, 0x01, 0x00, 0x00, 0x00
        /*0020*/ 	.byte	0x00, 0x00, 0x00, 0x00


//--------------------- .nv.info._Z18executeFourthLayerPfS_S_ --------------------------
	.section	.nv.info._Z18executeFourthLayerPfS_S_,"",@"SHT_CUDA_INFO"
	.sectionflags	@""
	.align	4


	//----- nvinfo : EIATTR_CUDA_API_VERSION
	.align		4
        /*0000*/ 	.byte	0x04, 0x37
        /*0002*/ 	.short	(.L_65 - .L_64)
.L_64:
        /*0004*/ 	.word	0x00000082


	//----- nvinfo : EIATTR_KPARAM_INFO
	.align		4
.L_65:
        /*0008*/ 	.byte	0x04, 0x17
        /*000a*/ 	.short	(.L_67 - .L_66)
.L_66:
        /*000c*/ 	.word	0x00000000
        /*0010*/ 	.short	0x0002
        /*0012*/ 	.short	0x0010
        /*0014*/ 	.byte	0x00, 0xf5, 0x21, 0x00


	//----- nvinfo : EIATTR_KPARAM_INFO
	.align		4
.L_67:
        /*0018*/ 	.byte	0x04, 0x17
        /*001a*/ 	.short	(.L_69 - .L_68)
.L_68:
        /*001c*/ 	.word	0x00000000
        /*0020*/ 	.short	0x0001
        /*0022*/ 	.short	0x0008
        /*0024*/ 	.byte	0x00, 0xf5, 0x21, 0x00


	//----- nvinfo : EIATTR_KPARAM_INFO
	.align		4
.L_69:
        /*0028*/ 	.byte	0x04, 0x17
        /*002a*/ 	.short	(.L_71 - .L_70)
.L_70:
        /*002c*/ 	.word	0x00000000
        /*0030*/ 	.short	0x0000
        /*0032*/ 	.short	0x0000
        /*0034*/ 	.byte	0x00, 0xf5, 0x21, 0x00


	//----- nvinfo : EIATTR_SPARSE_MMA_MASK
	.align		4
.L_71:
        /*0038*/ 	.byte	0x03, 0x50
        /*003a*/ 	.short	0x0000


	//----- nvinfo : EIATTR_MAXREG_COUNT
	.align		4
        /*003c*/ 	.byte	0x03, 0x1b
        /*003e*/ 	.short	0x00ff


	//----- nvinfo : EIATTR_MERCURY_ISA_VERSION
	.align		4
        /*0040*/ 	.byte	0x03, 0x5f
        /*0042*/ 	.short	0x0101


	//----- nvinfo : EIATTR_VRC_CTA_INIT_COUNT
	.align		4
        /*0044*/ 	.byte	0x02, 0x4a
	.zero		1
	.zero		1


	//----- nvinfo : EIATTR_EXIT_INSTR_OFFSETS
	.align		4
        /*0048*/ 	.byte	0x04, 0x1c
        /*004a*/ 	.short	(.L_73 - .L_72)


	//   ....[0]....
.L_72:
        /*004c*/ 	.word	0x000015b0


	//----- nvinfo : EIATTR_CBANK_PARAM_SIZE
	.align		4
.L_73:
        /*0050*/ 	.byte	0x03, 0x19
        /*0052*/ 	.short	0x0018


	//----- nvinfo : EIATTR_PARAM_CBANK
	.align		4
        /*0054*/ 	.byte	0x04, 0x0a
        /*0056*/ 	.short	(.L_75 - .L_74)
	.align		4
.L_74:
        /*0058*/ 	.word	index@(.nv.constant0._Z18executeFourthLayerPfS_S_)
        /*005c*/ 	.short	0x0380
        /*005e*/ 	.short	0x0018


	//----- nvinfo : EIATTR_SW_WAR
	.align		4
.L_75:
        /*0060*/ 	.byte	0x04, 0x36
        /*0062*/ 	.short	(.L_77 - .L_76)
.L_76:
        /*0064*/ 	.word	0x00000008
.L_77:


//--------------------- .nv.info._Z17executeThirdLayerPfS_S_ --------------------------
	.section	.nv.info._Z17executeThirdLayerPfS_S_,"",@"SHT_CUDA_INFO"
	.sectionflags	@""
	.align	4


	//----- nvinfo : EIATTR_CUDA_API_VERSION
	.align		4
        /*0000*/ 	.byte	0x04, 0x37
        /*0002*/ 	.short	(.L_79 - .L_78)
.L_78:
        /*0004*/ 	.word	0x00000082


	//----- nvinfo : EIATTR_KPARAM_INFO
	.align		4
.L_79:
        /*0008*/ 	.byte	0x04, 0x17
        /*000a*/ 	.short	(.L_81 - .L_80)
.L_80:
        /*000c*/ 	.word	0x00000000
        /*0010*/ 	.short	0x0002
        /*0012*/ 	.short	0x0010
        /*0014*/ 	.byte	0x00, 0xf5, 0x21, 0x00


	//----- nvinfo : EIATTR_KPARAM_INFO
	.align		4
.L_81:
        /*0018*/ 	.byte	0x04, 0x17
        /*001a*/ 	.short	(.L_83 - .L_82)
.L_82:
        /*001c*/ 	.word	0x00000000
        /*0020*/ 	.short	0x0001
        /*0022*/ 	.short	0x0008
        /*0024*/ 	.byte	0x00, 0xf5, 0x21, 0x00


	//----- nvinfo : EIATTR_KPARAM_INFO
	.align		4
.L_83:
        /*0028*/ 	.byte	0x04, 0x17
        /*002a*/ 	.short	(.L_85 - .L_84)
.L_84:
        /*002c*/ 	.word	0x00000000
        /*0030*/ 	.short	0x0000
        /*0032*/ 	.short	0x0000
        /*0034*/ 	.byte	0x00, 0xf5, 0x21, 0x00


	//----- nvinfo : EIATTR_SPARSE_MMA_MASK
	.align		4
.L_85:
        /*0038*/ 	.byte	0x03, 0x50
        /*003a*/ 	.short	0x0000


	//----- nvinfo : EIATTR_MAXREG_COUNT
	.align		4
        /*003c*/ 	.byte	0x03, 0x1b
        /*003e*/ 	.short	0x00ff


	//----- nvinfo : EIATTR_MERCURY_ISA_VERSION
	.align		4
        /*0040*/ 	.byte	0x03, 0x5f
        /*0042*/ 	.short	0x0101


	//----- nvinfo : EIATTR_VRC_CTA_INIT_COUNT
	.align		4
        /*0044*/ 	.byte	0x02, 0x4a
	.zero		1
	.zero		1


	//----- nvinfo : EIATTR_EXIT_INSTR_OFFSETS
	.align		4
        /*0048*/ 	.byte	0x04, 0x1c
        /*004a*/ 	.short	(.L_87 - .L_86)


	//   ....[0]....
.L_86:
        /*004c*/ 	.word	0x00000f70


	//----- nvinfo : EIATTR_CBANK_PARAM_SIZE
	.align		4
.L_87:
        /*0050*/ 	.byte	0x03, 0x19
        /*0052*/ 	.short	0x0018


	//----- nvinfo : EIATTR_PARAM_CBANK
	.align		4
        /*0054*/ 	.byte	0x04, 0x0a
        /*0056*/ 	.short	(.L_89 - .L_88)
	.align		4
.L_88:
        /*0058*/ 	.word	index@(.nv.constant0._Z17executeThirdLayerPfS_S_)
        /*005c*/ 	.short	0x0380
        /*005e*/ 	.short	0x0018


	//----- nvinfo : EIATTR_SW_WAR
	.align		4
.L_89:
        /*0060*/ 	.byte	0x04, 0x36
        /*0062*/ 	.short	(.L_91 - .L_90)
.L_90:
        /*0064*/ 	.word	0x00000008
.L_91:


//--------------------- .nv.info._Z14executeFCLayerPfS_S_S_iibb --------------------------
	.section	.nv.info._Z14executeFCLayerPfS_S_S_iibb,"",@"SHT_CUDA_INFO"
	.sectionflags	@""
	.align	4


	//----- nvinfo : EIATTR_CUDA_API_VERSION
	.align		4
        /*0000*/ 	.byte	0x04, 0x37
        /*0002*/ 	.short	(.L_93 - .L_92)
.L_92:
        /*0004*/ 	.word	0x00000082


	//----- nvinfo : EIATTR_KPARAM_INFO
	.align		4
.L_93:
        /*0008*/ 	.byte	0x04, 0x17
        /*000a*/ 	.short	(.L_95 - .L_94)
.L_94:
        /*000c*/ 	.word	0x00000000
        /*0010*/ 	.short	0x0007
        /*0012*/ 	.short	0x0029
        /*0014*/ 	.byte	0x00, 0xf0, 0x05, 0x00


	//----- nvinfo : EIATTR_KPARAM_INFO
	.align		4
.L_95:
        /*0018*/ 	.byte	0x04, 0x17
        /*001a*/ 	.short	(.L_97 - .L_96)
.L_96:
        /*001c*/ 	.word	0x00000000
        /*0020*/ 	.short	0x0006
        /*0022*/ 	.short	0x0028
        /*0024*/ 	.byte	0x00, 0xf0, 0x05, 0x00


	//----- nvinfo : EIATTR_KPARAM_INFO
	.align		4
.L_97:
        /*0028*/ 	.byte	0x04, 0x17
        /*002a*/ 	.short	(.L_99 - .L_98)
.L_98:
        /*002c*/ 	.word	0x00000000
        /*0030*/ 	.short	0x0005
        /*0032*/ 	.short	0x0024
        /*0034*/ 	.byte	0x00, 0xf0, 0x11, 0x00


	//----- nvinfo : EIATTR_KPARAM_INFO
	.align		4
.L_99:
        /*0038*/ 	.byte	0x04, 0x17
        /*003a*/ 	.short	(.L_101 - .L_100)
.L_100:
        /*003c*/ 	.word	0x00000000
        /*0040*/ 	.short	0x0004
        /*0042*/ 	.short	0x0020
        /*0044*/ 	.byte	0x00, 0xf0, 0x11, 0x00


	//----- nvinfo : EIATTR_KPARAM_INFO
	.align		4
.L_101:
        /*0048*/ 	.byte	0x04, 0x17
        /*004a*/ 	.short	(.L_103 - .L_102)
.L_102:
        /*004c*/ 	.word	0x00000000
        /*0050*/ 	.short	0x0003
        /*0052*/ 	.short	0x0018
        /*0054*/ 	.byte	0x00, 0xf5, 0x21, 0x00


	//----- nvinfo : EIATTR_KPARAM_INFO
	.align		4
.L_103:
        /*0058*/ 	.byte	0x04, 0x17
        /*005a*/ 	.short	(.L_105 - .L_104)
.L_104:
        /*005c*/ 	.word	0x00000000
        /*0060*/ 	.short	0x0002
        /*0062*/ 	.short	0x0010
        /*0064*/ 	.byte	0x00, 0xf5, 0x21, 0x00


	//----- nvinfo : EIATTR_KPARAM_INFO
	.align		4
.L_105:
        /*0068*/ 	.byte	0x04, 0x17
        /*006a*/ 	.short	(.L_107 - .L_106)
.L_106:
        /*006c*/ 	.word	0x00000000
        /*0070*/ 	.short	0x0001
        /*0072*/ 	.short	0x0008
        /*0074*/ 	.byte	0x00, 0xf5, 0x21, 0x00


	//----- nvinfo : EIATTR_KPARAM_INFO
	.align		4
.L_107:
        /*0078*/ 	.byte	0x04, 0x17
        /*007a*/ 	.short	(.L_109 - .L_108)
.L_108:
        /*007c*/ 	.word	0x00000000
        /*0080*/ 	.short	0x0000
        /*0082*/ 	.short	0x0000
        /*0084*/ 	.byte	0x00, 0xf5, 0x21, 0x00


	//----- nvinfo : EIATTR_SPARSE_MMA_MASK
	.align		4
.L_109:
        /*0088*/ 	.byte	0x03, 0x50
        /*008a*/ 	.short	0x0000


	//----- nvinfo : EIATTR_MAXREG_COUNT
	.align		4
        /*008c*/ 	.byte	0x03, 0x1b
        /*008e*/ 	.short	0x00ff


	//----- nvinfo : EIATTR_MERCURY_ISA_VERSION
	.align		4
        /*0090*/ 	.byte	0x03, 0x5f
        /*0092*/ 	.short	0x0101


	//----- nvinfo : EIATTR_VRC_CTA_INIT_COUNT
	.align		4
        /*0094*/ 	.byte	0x02, 0x4a
	.zero		1
	.zero		1


	//----- nvinfo : EIATTR_EXIT_INSTR_OFFSETS
	.align		4
        /*0098*/ 	.byte	0x04, 0x1c
        /*009a*/ 	.short	(.L_111 - .L_110)


	//   ....[0]....
.L_110:
        /*009c*/ 	.word	0x00000ba0


	//----- nvinfo : EIATTR_CBANK_PARAM_SIZE
	.align		4
.L_111:
        /*00a0*/ 	.byte	0x03, 0x19
        /*00a2*/ 	.short	0x002a


	//----- nvinfo : EIATTR_PARAM_CBANK
	.align		4
        /*00a4*/ 	.byte	0x04, 0x0a
        /*00a6*/ 	.short	(.L_113 - .L_112)
	.align		4
.L_112:
        /*00a8*/ 	.word	index@(.nv.constant0._Z14executeFCLayerPfS_S_S_iibb)
        /*00ac*/ 	.short	0x0380
        /*00ae*/ 	.short	0x002a


	//----- nvinfo : EIATTR_SW_WAR
	.align		4
.L_113:
        /*00b0*/ 	.byte	0x04, 0x36
        /*00b2*/ 	.short	(.L_115 - .L_114)
.L_114:
        /*00b4*/ 	.word	0x00000008
.L_115:


//--------------------- .nv.info._Z18executelrnNormCudaPfffiiiiS_i --------------------------
	.section	.nv.info._Z18executelrnNormCudaPfffiiiiS_i,"",@"SHT_CUDA_INFO"
	.sectionflags	@""
	.align	4


	//----- nvinfo : EIATTR_CUDA_API_VERSION
	.align		4
        /*0000*/ 	.byte	0x04, 0x37
        /*0002*/ 	.short	(.L_117 - .L_116)
.L_116:
        /*0004*/ 	.word	0x00000082


	//----- nvinfo : EIATTR_KPARAM_INFO
	.align		4
.L_117:
        /*0008*/ 	.byte	0x04, 0x17
        /*000a*/ 	.short	(.L_119 - .L_118)
.L_118:
        /*000c*/ 	.word	0x00000000
        /*0010*/ 	.short	0x0008
        /*0012*/ 	.short	0x0028
        /*0014*/ 	.byte	0x00, 0xf0, 0x11, 0x00


	//----- nvinfo : EIATTR_KPARAM_INFO
	.align		4
.L_119:
        /*0018*/ 	.byte	0x04, 0x17
        /*001a*/ 	.short	(.L_121 - .L_120)
.L_120:
        /*001c*/ 	.word	0x00000000
        /*0020*/ 	.short	0x0007
        /*0022*/ 	.short	0x0020
        /*0024*/ 	.byte	0x00, 0xf5, 0x21, 0x00


	//----- nvinfo : EIATTR_KPARAM_INFO
	.align		4
.L_121:
        /*0028*/ 	.byte	0x04, 0x17
        /*002a*/ 	.short	(.L_123 - .L_122)
.L_122:
        /*002c*/ 	.word	0x00000000
        /*0030*/ 	.short	0x0006
        /*0032*/ 	.short	0x001c
        /*0034*/ 	.byte	0x00, 0xf0, 0x11, 0x00


	//----- nvinfo : EIATTR_KPARAM_INFO
	.align		4
.L_123:
        /*0038*/ 	.byte	0x04, 0x17
        /*003a*/ 	.short	(.L_125 - .L_124)
.L_124:
        /*003c*/ 	.word	0x00000000
        /*0040*/ 	.short	0x0005
        /*0042*/ 	.short	0x0018
        /*0044*/ 	.byte	0x00, 0xf0, 0x11, 0x00


	//----- nvinfo : EIATTR_KPARAM_INFO
	.align		4
.L_125:
        /*0048*/ 	.byte	0x04, 0x17
        /*004a*/ 	.short	(.L_127 - .L_126)
.L_126:
        /*004c*/ 	.word	0x00000000
        /*0050*/ 	.short	0x0004
        /*0052*/ 	.short	0x0014
        /*0054*/ 	.byte	0x00, 0xf0, 0x11, 0x00


	//----- nvinfo : EIATTR_KPARAM_INFO
	.align		4
.L_127:
        /*0058*/ 	.byte	0x04, 0x17
        /*005a*/ 	.short	(.L_129 - .L_128)
.L_128:
        /*005c*/ 	.word	0x00000000
        /*0060*/ 	.short	0x0003
        /*0062*/ 	.short	0x0010
        /*0064*/ 	.byte	0x00, 0xf0, 0x11, 0x00


	//----- nvinfo : EIATTR_KPARAM_INFO
	.align		4
.L_129:
        /*0068*/ 	.byte	0x04, 0x17
        /*006a*/ 	.short	(.L_131 - .L_130)
.L_130:
        /*006c*/ 	.word	0x00000000
        /*0070*/ 	.short	0x0002
        /*0072*/ 	.short	0x000c
        /*0074*/ 	.byte	0x00, 0xf0, 0x11, 0x00


	//----- nvinfo : EIATTR_KPARAM_INFO
	.align		4
.L_131:
        /*0078*/ 	.byte	0x04, 0x17
        /*007a*/ 	.short	(.L_133 - .L_132)
.L_132:
        /*007c*/ 	.word	0x00000000
        /*0080*/ 	.short	0x0001
        /*0082*/ 	.short	0x0008
        /*0084*/ 	.byte	0x00, 0xf0, 0x11, 0x00


	//----- nvinfo : EIATTR_KPARAM_INFO
	.align		4
.L_133:
        /*0088*/ 	.byte	0x04, 0x17
        /*008a*/ 	.short	(.L_135 - .L_134)
.L_134:
        /*008c*/ 	.word	0x00000000
        /*0090*/ 	.short	0x0000
        /*0092*/ 	.short	0x0000
        /*0094*/ 	.byte	0x00, 0xf5, 0x21, 0x00


	//----- nvinfo : EIATTR_SPARSE_MMA_MASK
	.align		4
.L_135:
        /*0098*/ 	.byte	0x03, 0x50
        /*009a*/ 	.short	0x0000


	//----- nvinfo : EIATTR_MAXREG_COUNT
	.align		4
        /*009c*/ 	.byte	0x03, 0x1b
        /*009e*/ 	.short	0x00ff


	//----- nvinfo : EIATTR_MERCURY_ISA_VERSION
	.align		4
        /*00a0*/ 	.byte	0x03, 0x5f
        /*00a2*/ 	.short	0x0101


	//----- nvinfo : EIATTR_VRC_CTA_INIT_COUNT
	.align		4
        /*00a4*/ 	.byte	0x02, 0x4a
	.zero		1
	.zero		1


	//----- nvinfo : EIATTR_EXIT_INSTR_OFFSETS
	.align		4
        /*00a8*/ 	.byte	0x04, 0x1c
        /*00aa*/ 	.short	(.L_137 - .L_136)


	//   ....[0]....
.L_136:
        /*00ac*/ 	.word	0x00001750


	//----- nvinfo : EIATTR_CRS_STACK_SIZE
	.align		4
.L_137:
        /*00b0*/ 	.byte	0x04, 0x1e
        /*00b2*/ 	.short	(.L_139 - .L_138)
.L_138:
        /*00b4*/ 	.word	0x00000000


	//----- nvinfo : EIATTR_CBANK_PARAM_SIZE
	.align		4
.L_139:
        /*00b8*/ 	.byte	0x03, 0x19
        /*00ba*/ 	.short	0x002c


	//----- nvinfo : EIATTR_PARAM_CBANK
	.align		4
        /*00bc*/ 	.byte	0x04, 0x0a
        /*00be*/ 	.short	(.L_141 - .L_140)
	.align		4
.L_140:
        /*00c0*/ 	.word	index@(.nv.constant0._Z18executelrnNormCudaPfffiiiiS_i)
        /*00c4*/ 	.short	0x0380
        /*00c6*/ 	.short	0x002c


	//----- nvinfo : EIATTR_SW_WAR
	.align		4
.L_141:
        /*00c8*/ 	.byte	0x04, 0x36
        /*00ca*/ 	.short	(.L_143 - .L_142)
.L_142:
        /*00cc*/ 	.word	0x00000008
.L_143:


//--------------------- .nv.info._Z24executelrnNormCuda_splitPfffiiiiS_ii --------------------------
	.section	.nv.info._Z24executelrnNormCuda_splitPfffiiiiS_ii,"",@"SHT_CUDA_INFO"
	.sectionflags	@""
	.align	4


	//----- nvinfo : EIATTR_CUDA_API_VERSION
	.align		4
        /*0000*/ 	.byte	0x04, 0x37
        /*0002*/ 	.short	(.L_145 - .L_144)
.L_144:
        /*0004*/ 	.word	0x00000082


	//----- nvinfo : EIATTR_KPARAM_INFO
	.align		4
.L_145:
        /*0008*/ 	.byte	0x04, 0x17
        /*000a*/ 	.short	(.L_147 - .L_146)
.L_146:
        /*000c*/ 	.word	0x00000000
        /*0010*/ 	.short	0x0009
        /*0012*/ 	.short	0x002c
        /*0014*/ 	.byte	0x00, 0xf0, 0x11, 0x00


	//----- nvinfo : EIATTR_KPARAM_INFO
	.align		4
.L_147:
        /*0018*/ 	.byte	0x04, 0x17
        /*001a*/ 	.short	(.L_149 - .L_148)
.L_148:
        /*001c*/ 	.word	0x00000000
        /*0020*/ 	.short	0x0008
        /*0022*/ 	.short	0x0028
        /*0024*/ 	.byte	0x00, 0xf0, 0x11, 0x00


	//----- nvinfo : EIATTR_KPARAM_INFO
	.align		4
.L_149:
        /*0028*/ 	.byte	0x04, 0x17
        /*002a*/ 	.short	(.L_151 - .L_150)
.L_150:
        /*002c*/ 	.word	0x00000000
        /*0030*/ 	.short	0x0007
        /*0032*/ 	.short	0x0020
        /*0034*/ 	.byte	0x00, 0xf5, 0x21, 0x00


	//----- nvinfo : EIATTR_KPARAM_INFO
	.align		4
.L_151:
        /*0038*/ 	.byte	0x04, 0x17
        /*003a*/ 	.short	(.L_153 - .L_152)
.L_152:
        /*003c*/ 	.word	0x00000000
        /*0040*/ 	.short	0x0006
        /*0042*/ 	.short	0x001c
        /*0044*/ 	.byte	0x00, 0xf0, 0x11, 0x00


	//----- nvinfo : EIATTR_KPARAM_INFO
	.align		4
.L_153:
        /*0048*/ 	.byte	0x04, 0x17
        /*004a*/ 	.short	(.L_155 - .L_154)
.L_154:
        /*004c*/ 	.word	0x00000000
        /*0050*/ 	.short	0x0005
        /*0052*/ 	.short	0x0018
        /*0054*/ 	.byte	0x00, 0xf0, 0x11, 0x00


	//----- nvinfo : EIATTR_KPARAM_INFO
	.align		4
.L_155:
        /*0058*/ 	.byte	0x04, 0x17
        /*005a*/ 	.short	(.L_157 - .L_156)
.L_156:
        /*005c*/ 	.word	0x00000000
        /*0060*/ 	.short	0x0004
        /*0062*/ 	.short	0x0014
        /*0064*/ 	.byte	0x00, 0xf0, 0x11, 0x00


	//----- nvinfo : EIATTR_KPARAM_INFO
	.align		4
.L_157:
        /*0068*/ 	.byte	0x04, 0x17
        /*006a*/ 	.short	(.L_159 - .L_158)
.L_158:
        /*006c*/ 	.word	0x00000000
        /*0070*/ 	.short	0x0003
        /*0072*/ 	.short	0x0010
        /*0074*/ 	.byte	0x00, 0xf0, 0x11, 0x00


	//----- nvinfo : EIATTR_KPARAM_INFO
	.align		4
.L_159:
        /*0078*/ 	.byte	0x04, 0x17
        /*007a*/ 	.short	(.L_161 - .L_160)
.L_160:
        /*007c*/ 	.word	0x00000000
        /*0080*/ 	.short	0x0002
        /*0082*/ 	.short	0x000c
        /*0084*/ 	.byte	0x00, 0xf0, 0x11, 0x00


	//----- nvinfo : EIATTR_KPARAM_INFO
	.align		4
.L_161:
        /*0088*/ 	.byte	0x04, 0x17
        /*008a*/ 	.short	(.L_163 - .L_162)
.L_162:
        /*008c*/ 	.word	0x00000000
        /*0090*/ 	.short	0x0001
        /*0092*/ 	.short	0x0008
        /*0094*/ 	.byte	0x00, 0xf0, 0x11, 0x00


	//----- nvinfo : EIATTR_KPARAM_INFO
	.align		4
.L_163:
        /*0098*/ 	.byte	0x04, 0x17
        /*009a*/ 	.short	(.L_165 - .L_164)
.L_164:
        /*009c*/ 	.word	0x00000000
        /*00a0*/ 	.short	0x0000
        /*00a2*/ 	.short	0x0000
        /*00a4*/ 	.byte	0x00, 0xf5, 0x21, 0x00


	//----- nvinfo : EIATTR_SPARSE_MMA_MASK
	.align		4
.L_165:
        /*00a8*/ 	.byte	0x03, 0x50
        /*00aa*/ 	.short	0x0000


	//----- nvinfo : EIATTR_MAXREG_COUNT
	.align		4
        /*00ac*/ 	.byte	0x03, 0x1b
        /*00ae*/ 	.short	0x00ff


	//----- nvinfo : EIATTR_MERCURY_ISA_VERSION
	.align		4
        /*00b0*/ 	.byte	0x03, 0x5f
        /*00b2*/ 	.short	0x0101


	//----- nvinfo : EIATTR_VRC_CTA_INIT_COUNT
	.align		4
        /*00b4*/ 	.byte	0x02, 0x4a
	.zero		1
	.zero		1


	//----- nvinfo : EIATTR_EXIT_INSTR_OFFSETS
	.align		4
        /*00b8*/ 	.byte	0x04, 0x1c
        /*00ba*/ 	.short	(.L_167 - .L_166)


	//   ....[0]....
.L_166:
        /*00bc*/ 	.word	0x00001690


	//----- nvinfo : EIATTR_CRS_STACK_SIZE
	.align		4
.L_167:
        /*00c0*/ 	.byte	0x04, 0x1e
        /*00c2*/ 	.short	(.L_169 - .L_168)
.L_168:
        /*00c4*/ 	.word	0x00000000


	//----- nvinfo : EIATTR_CBANK_PARAM_SIZE
	.align		4
.L_169:
        /*00c8*/ 	.byte	0x03, 0x19
        /*00ca*/ 	.short	0x0030


	//----- nvinfo : EIATTR_PARAM_CBANK
	.align		4
        /*00cc*/ 	.byte	0x04, 0x0a
        /*00ce*/ 	.short	(.L_171 - .L_170)
	.align		4
.L_170:
        /*00d0*/ 	.word	index@(.nv.constant0._Z24executelrnNormCuda_splitPfffiiiiS_ii)
        /*00d4*/ 	.short	0x0380
        /*00d6*/ 	.short	0x0030


	//----- nvinfo : EIATTR_SW_WAR
	.align		4
.L_171:
        /*00d8*/ 	.byte	0x04, 0x36
        /*00da*/ 	.short	(.L_173 - .L_172)
.L_172:
        /*00dc*/ 	.word	0x00000008
.L_173:


//--------------------- .nv.info._Z30execute3Dconvolutiongroup2CudaPfS_S_S_iiiiiiii --------------------------
	.section	.nv.info._Z30execute3Dconvolutiongroup2CudaPfS_S_S_iiiiiiii,"",@"SHT_CUDA_INFO"
	.sectionflags	@""
	.align	4


	//----- nvinfo : EIATTR_CUDA_API_VERSION
	.align		4
        /*0000*/ 	.byte	0x04, 0x37
        /*0002*/ 	.short	(.L_175 - .L_174)
.L_174:
        /*0004*/ 	.word	0x00000082


	//----- nvinfo : EIATTR_KPARAM_INFO
	.align		4
.L_175:
        /*0008*/ 	.byte	0x04, 0x17
        /*000a*/ 	.short	(.L_177 - .L_176)
.L_176:
        /*000c*/ 	.word	0x00000000
        /*0010*/ 	.short	0x000b
        /*0012*/ 	.short	0x003c
        /*0014*/ 	.byte	0x00, 0xf0, 0x11, 0x00


	//----- nvinfo : EIATTR_KPARAM_INFO
	.align		4
.L_177:
        /*0018*/ 	.byte	0x04, 0x17
        /*001a*/ 	.short	(.L_179 - .L_178)
.L_178:
        /*001c*/ 	.word	0x00000000
        /*0020*/ 	.short	0x000a
        /*0022*/ 	.short	0x0038
        /*0024*/ 	.byte	0x00, 0xf0, 0x11, 0x00


	//----- nvinfo : EIATTR_KPARAM_INFO
	.align		4
.L_179:
        /*0028*/ 	.byte	0x04, 0x17
        /*002a*/ 	.short	(.L_181 - .L_180)
.L_180:
        /*002c*/ 	.word	0x00000000
        /*0030*/ 	.short	0x0009
        /*0032*/ 	.short	0x0034
        /*0034*/ 	.byte	0x00, 0xf0, 0x11, 0x00


	//----- nvinfo : EIATTR_KPARAM_INFO
	.align		4
.L_181:
        /*0038*/ 	.byte	0x04, 0x17
        /*003a*/ 	.short	(.L_183 - .L_182)
.L_182:
        /*003c*/ 	.word	0x00000000
        /*0040*/ 	.short	0x0008
        /*0042*/ 	.short	0x0030
        /*0044*/ 	.byte	0x00, 0xf0, 0x11, 0x00


	//----- nvinfo : EIATTR_KPARAM_INFO
	.align		4
.L_183:
        /*0048*/ 	.byte	0x04, 0x17
        /*004a*/ 	.short	(.L_185 - .L_184)
.L_184:
        /*004c*/ 	.word	0x00000000
        /*0050*/ 	.short	0x0007
        /*0052*/ 	.short	0x002c
        /*0054*/ 	.byte	0x00, 0xf0, 0x11, 0x00


	//----- nvinfo : EIATTR_KPARAM_INFO
	.align		4
.L_185:
        /*0058*/ 	.byte	0x04, 0x17
        /*005a*/ 	.short	(.L_187 - .L_186)
.L_186:
        /*005c*/ 	.word	0x00000000
        /*0060*/ 	.short	0x0006
        /*0062*/ 	.short	0x0028
        /*0064*/ 	.byte	0x00, 0xf0, 0x11, 0x00


	//----- nvinfo : EIATTR_KPARAM_INFO
	.align		4
.L_187:
        /*0068*/ 	.byte	0x04, 0x17
        /*006a*/ 	.short	(.L_189 - .L_188)
.L_188:
        /*006c*/ 	.word	0x00000000
        /*0070*/ 	.short	0x0005
        /*0072*/ 	.short	0x0024
        /*0074*/ 	.byte	0x00, 0xf0, 0x11, 0x00


	//----- nvinfo : EIATTR_KPARAM_INFO
	.align		4
.L_189:
        /*0078*/ 	.byte	0x04, 0x17
        /*007a*/ 	.short	(.L_191 - .L_190)
.L_190:
        /*007c*/ 	.word	0x00000000
        /*0080*/ 	.short	0x0004
        /*0082*/ 	.short	0x0020
        /*0084*/ 	.byte	0x00, 0xf0, 0x11, 0x00


	//----- nvinfo : EIATTR_KPARAM_INFO
	.align		4
.L_191:
        /*0088*/ 	.byte	0x04, 0x17
        /*008a*/ 	.short	(.L_193 - .L_192)
.L_192:
        /*008c*/ 	.word	0x00000000
        /*0090*/ 	.short	0x0003
        /*0092*/ 	.short	0x0018
        /*0094*/ 	.byte	0x00, 0xf5, 0x21, 0x00


	//----- nvinfo : EIATTR_KPARAM_INFO
	.align		4
.L_193:
        /*0098*/ 	.byte	0x04, 0x17
        /*009a*/ 	.short	(.L_195 - .L_194)
.L_194:
        /*009c*/ 	.word	0x00000000
        /*00a0*/ 	.short	0x0002
        /*00a2*/ 	.short	0x0010
        /*00a4*/ 	.byte	0x00, 0xf5, 0x21, 0x00


	//----- nvinfo : EIATTR_KPARAM_INFO
	.align		4
.L_195:
        /*00a8*/ 	.byte	0x04, 0x17
        /*00aa*/ 	.short	(.L_197 - .L_196)
.L_196:
        /*00ac*/ 	.word	0x00000000
        /*00b0*/ 	.short	0x0001
        /*00b2*/ 	.short	0x0008
        /*00b4*/ 	.byte	0x00, 0xf5, 0x21, 0x00


	//----- nvinfo : EIATTR_KPARAM_INFO
	.align		4
.L_197:
        /*00b8*/ 	.byte	0x04, 0x17
        /*00ba*/ 	.short	(.L_199 - .L_198)
.L_198:
        /*00bc*/ 	.word	0x00000000
        /*00c0*/ 	.short	0x0000
        /*00c2*/ 	.short	0x0000
        /*00c4*/ 	.byte	0x00, 0xf5, 0x21, 0x00


	//----- nvinfo : EIATTR_SPARSE_MMA_MASK
	.align		4
.L_199:
        /*00c8*/ 	.byte	0x03, 0x50
        /*00ca*/ 	.short	0x0000


	//----- nvinfo : EIATTR_MAXREG_COUNT
	.align		4
        /*00cc*/ 	.byte	0x03, 0x1b
        /*00ce*/ 	.short	0x00ff


	//----- nvinfo : EIATTR_MERCURY_ISA_VERSION
	.align		4
        /*00d0*/ 	.byte	0x03, 0x5f
        /*00d2*/ 	.short	0x0101


	//----- nvinfo : EIATTR_VRC_CTA_INIT_COUNT
	.align		4
        /*00d4*/ 	.byte	0x02, 0x4a
	.zero		1
	.zero		1


	//----- nvinfo : EIATTR_EXIT_INSTR_OFFSETS
	.align		4
        /*00d8*/ 	.byte	0x04, 0x1c
        /*00da*/ 	.short	(.L_201 - .L_200)


	//   ....[0]....
.L_200:
        /*00dc*/ 	.word	0x00000f60


	//----- nvinfo : EIATTR_CRS_STACK_SIZE
	.align		4
.L_201:
        /*00e0*/ 	.byte	0x04, 0x1e
        /*00e2*/ 	.short	(.L_203 - .L_202)
.L_202:
        /*00e4*/ 	.word	0x00000000


	//----- nvinfo : EIATTR_CBANK_PARAM_SIZE
	.align		4
.L_203:
        /*00e8*/ 	.byte	0x03, 0x19
        /*00ea*/ 	.short	0x0040


	//----- nvinfo : EIATTR_PARAM_CBANK
	.align		4
        /*00ec*/ 	.byte	0x04, 0x0a
        /*00ee*/ 	.short	(.L_205 - .L_204)
	.align		4
.L_204:
        /*00f0*/ 	.word	index@(.nv.constant0._Z30execute3Dconvolutiongroup2CudaPfS_S_S_iiiiiiii)
        /*00f4*/ 	.short	0x0380
        /*00f6*/ 	.short	0x0040


	//----- nvinfo : EIATTR_SW_WAR
	.align		4
.L_205:
        /*00f8*/ 	.byte	0x04, 0x36
        /*00fa*/ 	.short	(.L_207 - .L_206)
.L_206:
        /*00fc*/ 	.word	0x00000008
.L_207:


//--------------------- .nv.info._Z24execute3DconvolutionCudaPfS_S_S_iiiiiiii --------------------------
	.section	.nv.info._Z24execute3DconvolutionCudaPfS_S_S_iiiiiiii,"",@"SHT_CUDA_INFO"
	.sectionflags	@""
	.align	4


	//----- nvinfo : EIATTR_CUDA_API_VERSION
	.align		4
        /*0000*/ 	.byte	0x04, 0x37
        /*0002*/ 	.short	(.L_209 - .L_208)
.L_208:
        /*0004*/ 	.word	0x00000082


	//----- nvinfo : EIATTR_KPARAM_INFO
	.align		4
.L_209:
        /*0008*/ 	.byte	0x04, 0x17
        /*000a*/ 	.short	(.L_211 - .L_210)
.L_210:
        /*000c*/ 	.word	0x00000000
        /*0010*/ 	.short	0x000b
        /*0012*/ 	.short	0x003c
        /*0014*/ 	.byte	0x00, 0xf0, 0x11, 0x00


	//----- nvinfo : EIATTR_KPARAM_INFO
	.align		4
.L_211:
        /*0018*/ 	.byte	0x04, 0x17
        /*001a*/ 	.short	(.L_213 - .L_212)
.L_212:
        /*001c*/ 	.word	0x00000000
        /*0020*/ 	.short	0x000a
        /*0022*/ 	.short	0x0038
        /*0024*/ 	.byte	0x00, 0xf0, 0x11, 0x00


	//----- nvinfo : EIATTR_KPARAM_INFO
	.align		4
.L_213:
        /*0028*/ 	.byte	0x04, 0x17
        /*002a*/ 	.short	(.L_215 - .L_214)
.L_214:
        /*002c*/ 	.word	0x00000000
        /*0030*/ 	.short	0x0009
        /*0032*/ 	.short	0x0034
        /*0034*/ 	.byte	0x00, 0xf0, 0x11, 0x00


	//----- nvinfo : EIATTR_KPARAM_INFO
	.align		4
.L_215:
        /*0038*/ 	.byte	0x04, 0x17
        /*003a*/ 	.short	(.L_217 - .L_216)
.L_216:
        /*003c*/ 	.word	0x00000000
        /*0040*/ 	.short	0x0008
        /*0042*/ 	.short	0x0030
        /*0044*/ 	.byte	0x00, 0xf0, 0x11, 0x00


	//----- nvinfo : EIATTR_KPARAM_INFO
	.align		4
.L_217:
        /*0048*/ 	.byte	0x04, 0x17
        /*004a*/ 	.short	(.L_219 - .L_218)
.L_218:
        /*004c*/ 	.word	0x00000000
        /*0050*/ 	.short	0x0007
        /*0052*/ 	.short	0x002c
        /*0054*/ 	.byte	0x00, 0xf0, 0x11, 0x00


	//----- nvinfo : EIATTR_KPARAM_INFO
	.align		4
.L_219:
        /*0058*/ 	.byte	0x04, 0x17
        /*005a*/ 	.short	(.L_221 - .L_220)
.L_220:
        /*005c*/ 	.word	0x00000000
        /*0060*/ 	.short	0x0006
        /*0062*/ 	.short	0x0028
        /*0064*/ 	.byte	0x00, 0xf0, 0x11, 0x00


	//----- nvinfo : EIATTR_KPARAM_INFO
	.align		4
.L_221:
        /*0068*/ 	.byte	0x04, 0x17
        /*006a*/ 	.short	(.L_223 - .L_222)
.L_222:
        /*006c*/ 	.word	0x00000000
        /*0070*/ 	.short	0x0005
        /*0072*/ 	.short	0x0024
        /*0074*/ 	.byte	0x00, 0xf0, 0x11, 0x00


	//----- nvinfo : EIATTR_KPARAM_INFO
	.align		4
.L_223:
        /*0078*/ 	.byte	0x04, 0x17
        /*007a*/ 	.short	(.L_225 - .L_224)
.L_224:
        /*007c*/ 	.word	0x00000000
        /*0080*/ 	.short	0x0004
        /*0082*/ 	.short	0x0020
        /*0084*/ 	.byte	0x00, 0xf0, 0x11, 0x00


	//----- nvinfo : EIATTR_KPARAM_INFO
	.align		4
.L_225:
        /*0088*/ 	.byte	0x04, 0x17
        /*008a*/ 	.short	(.L_227 - .L_226)
.L_226:
        /*008c*/ 	.word	0x00000000
        /*0090*/ 	.short	0x0003
        /*0092*/ 	.short	0x0018
        /*0094*/ 	.byte	0x00, 0xf5, 0x21, 0x00


	//----- nvinfo : EIATTR_KPARAM_INFO
	.align		4
.L_227:
        /*0098*/ 	.byte	0x04, 0x17
        /*009a*/ 	.short	(.L_229 - .L_228)
.L_228:
        /*009c*/ 	.word	0x00000000
        /*00a0*/ 	.short	0x0002
        /*00a2*/ 	.short	0x0010
        /*00a4*/ 	.byte	0x00, 0xf5, 0x21, 0x00


	//----- nvinfo : EIATTR_KPARAM_INFO
	.align		4
.L_229:
        /*00a8*/ 	.byte	0x04, 0x17
        /*00aa*/ 	.short	(.L_231 - .L_230)
.L_230:
        /*00ac*/ 	.word	0x00000000
        /*00b0*/ 	.short	0x0001
        /*00b2*/ 	.short	0x0008
        /*00b4*/ 	.byte	0x00, 0xf5, 0x21, 0x00


	//----- nvinfo : EIATTR_KPARAM_INFO
	.align		4
.L_231:
        /*00b8*/ 	.byte	0x04, 0x17
        /*00ba*/ 	.short	(.L_233 - .L_232)
.L_232:
        /*00bc*/ 	.word	0x00000000
        /*00c0*/ 	.short	0x0000
        /*00c2*/ 	.short	0x0000
        /*00c4*/ 	.byte	0x00, 0xf5, 0x21, 0x00


	//----- nvinfo : EIATTR_SPARSE_MMA_MASK
	.align		4
.L_233:
        /*00c8*/ 	.byte	0x03, 0x50
        /*00ca*/ 	.short	0x0000


	//----- nvinfo : EIATTR_MAXREG_COUNT
	.align		4
        /*00cc*/ 	.byte	0x03, 0x1b
        /*00ce*/ 	.short	0x00ff


	//----- nvinfo : EIATTR_MERCURY_ISA_VERSION
	.align		4
        /*00d0*/ 	.byte	0x03, 0x5f
        /*00d2*/ 	.short	0x0101


	//----- nvinfo : EIATTR_VRC_CTA_INIT_COUNT
	.align		4
        /*00d4*/ 	.byte	0x02, 0x4a
	.zero		1
	.zero		1


	//----- nvinfo : EIATTR_EXIT_INSTR_OFFSETS
	.align		4
        /*00d8*/ 	.byte	0x04, 0x1c
        /*00da*/ 	.short	(.L_235 - .L_234)


	//   ....[0]....
.L_234:
        /*00dc*/ 	.word	0x00000f40


	//----- nvinfo : EIATTR_CRS_STACK_SIZE
	.align		4
.L_235:
        /*00e0*/ 	.byte	0x04, 0x1e
        /*00e2*/ 	.short	(.L_237 - .L_236)
.L_236:
        /*00e4*/ 	.word	0x00000000


	//----- nvinfo : EIATTR_CBANK_PARAM_SIZE
	.align		4
.L_237:
        /*00e8*/ 	.byte	0x03, 0x19
        /*00ea*/ 	.short	0x0040


	//----- nvinfo : EIATTR_PARAM_CBANK
	.align		4
        /*00ec*/ 	.byte	0x04, 0x0a
        /*00ee*/ 	.short	(.L_239 - .L_238)
	.align		4
.L_238:
        /*00f0*/ 	.word	index@(.nv.constant0._Z24execute3DconvolutionCudaPfS_S_S_iiiiiiii)
        /*00f4*/ 	.short	0x0380
        /*00f6*/ 	.short	0x0040


	//----- nvinfo : EIATTR_SW_WAR
	.align		4
.L_239:
        /*00f8*/ 	.byte	0x04, 0x36
        /*00fa*/ 	.short	(.L_241 - .L_240)
.L_240:
        /*00fc*/ 	.word	0x00000008
.L_241:


//--------------------- .nv.info._Z18executepoolingCudaPfS_iiiiiii --------------------------
	.section	.nv.info._Z18executepoolingCudaPfS_iiiiiii,"",@"SHT_CUDA_INFO"
	.sectionflags	@""
	.align	4


	//----- nvinfo : EIATTR_CUDA_API_VERSION
	.align		4
        /*0000*/ 	.byte	0x04, 0x37
        /*0002*/ 	.short	(.L_243 - .L_242)
.L_242:
        /*0004*/ 	.word	0x00000082


	//----- nvinfo : EIATTR_KPARAM_INFO
	.align		4
.L_243:
        /*0008*/ 	.byte	0x04, 0x17
        /*000a*/ 	.short	(.L_245 - .L_244)
.L_244:
        /*000c*/ 	.word	0x00000000
        /*0010*/ 	.short	0x0008
        /*0012*/ 	.short	0x0028
        /*0014*/ 	.byte	0x00, 0xf0, 0x11, 0x00


	//----- nvinfo : EIATTR_KPARAM_INFO
	.align		4
.L_245:
        /*0018*/ 	.byte	0x04, 0x17
        /*001a*/ 	.short	(.L_247 - .L_246)
.L_246:
        /*001c*/ 	.word	0x00000000
        /*0020*/ 	.short	0x0007
        /*0022*/ 	.short	0x0024
        /*0024*/ 	.byte	0x00, 0xf0, 0x11, 0x00


	//----- nvinfo : EIATTR_KPARAM_INFO
	.align		4
.L_247:
        /*0028*/ 	.byte	0x04, 0x17
        /*002a*/ 	.short	(.L_249 - .L_248)
.L_248:
        /*002c*/ 	.word	0x00000000
        /*0030*/ 	.short	0x0006
        /*0032*/ 	.short	0x0020
        /*0034*/ 	.byte	0x00, 0xf0, 0x11, 0x00


	//----- nvinfo : EIATTR_KPARAM_INFO
	.align		4
.L_249:
        /*0038*/ 	.byte	0x04, 0x17
        /*003a*/ 	.short	(.L_251 - .L_250)
.L_250:
        /*003c*/ 	.word	0x00000000
        /*0040*/ 	.short	0x0005
        /*0042*/ 	.short	0x001c
        /*0044*/ 	.byte	0x00, 0xf0, 0x11, 0x00


	//----- nvinfo : EIATTR_KPARAM_INFO
	.align		4
.L_251:
        /*0048*/ 	.byte	0x04, 0x17
        /*004a*/ 	.short	(.L_253 - .L_252)
.L_252:
        /*004c*/ 	.word	0x00000000
        /*0050*/ 	.short	0x0004
        /*0052*/ 	.short	0x0018
        /*0054*/ 	.byte	0x00, 0xf0, 0x11, 0x00


	//----- nvinfo : EIATTR_KPARAM_INFO
	.align		4
.L_253:
        /*0058*/ 	.byte	0x04, 0x17
        /*005a*/ 	.short	(.L_255 - .L_254)
.L_254:
        /*005c*/ 	.word	0x00000000
        /*0060*/ 	.short	0x0003
        /*0062*/ 	.short	0x0014
        /*0064*/ 	.byte	0x00, 0xf0, 0x11, 0x00


	//----- nvinfo : EIATTR_KPARAM_INFO
	.align		4
.L_255:
        /*0068*/ 	.byte	0x04, 0x17
        /*006a*/ 	.short	(.L_257 - .L_256)
.L_256:
        /*006c*/ 	.word	0x00000000
        /*0070*/ 	.short	0x0002
        /*0072*/ 	.short	0x0010
        /*0074*/ 	.byte	0x00, 0xf0, 0x11, 0x00


	//----- nvinfo : EIATTR_KPARAM_INFO
	.align		4
.L_257:
        /*0078*/ 	.byte	0x04, 0x17
        /*007a*/ 	.short	(.L_259 - .L_258)
.L_258:
        /*007c*/ 	.word	0x00000000
        /*0080*/ 	.short	0x0001
        /*0082*/ 	.short	0x0008
        /*0084*/ 	.byte	0x00, 0xf5, 0x21, 0x00


	//----- nvinfo : EIATTR_KPARAM_INFO
	.align		4
.L_259:
        /*0088*/ 	.byte	0x04, 0x17
        /*008a*/ 	.short	(.L_261 - .L_260)
.L_260:
        /*008c*/ 	.word	0x00000000
        /*0090*/ 	.short	0x0000
        /*0092*/ 	.short	0x0000
        /*0094*/ 	.byte	0x00, 0xf5, 0x21, 0x00


	//----- nvinfo : EIATTR_SPARSE_MMA_MASK
	.align		4
.L_261:
        /*0098*/ 	.byte	0x03, 0x50
        /*009a*/ 	.short	0x0000


	//----- nvinfo : EIATTR_MAXREG_COUNT
	.align		4
        /*009c*/ 	.byte	0x03, 0x1b
        /*009e*/ 	.short	0x00ff


	//----- nvinfo : EIATTR_MERCURY_ISA_VERSION
	.align		4
        /*00a0*/ 	.byte	0x03, 0x5f
        /*00a2*/ 	.short	0x0101


	//----- nvinfo : EIATTR_VRC_CTA_INIT_COUNT
	.align		4
        /*00a4*/ 	.byte	0x02, 0x4a
	.zero		1
	.zero		1


	//----- nvinfo : EIATTR_EXIT_INSTR_OFFSETS
	.align		4
        /*00a8*/ 	.byte	0x04, 0x1c
        /*00aa*/ 	.short	(.L_263 - .L_262)


	//   ....[0]....
.L_262:
        /*00ac*/ 	.word	0x00000aa0


	//----- nvinfo : EIATTR_CBANK_PARAM_SIZE
	.align		4
.L_263:
        /*00b0*/ 	.byte	0x03, 0x19
        /*00b2*/ 	.short	0x002c


	//----- nvinfo : EIATTR_PARAM_CBANK
	.align		4
        /*00b4*/ 	.byte	0x04, 0x0a
        /*00b6*/ 	.short	(.L_265 - .L_264)
	.align		4
.L_264:
        /*00b8*/ 	.word	index@(.nv.constant0._Z18executepoolingCudaPfS_iiiiiii)
        /*00bc*/ 	.short	0x0380
        /*00be*/ 	.short	0x002c


	//----- nvinfo : EIATTR_SW_WAR
	.align		4
.L_265:
        /*00c0*/ 	.byte	0x04, 0x36
        /*00c2*/ 	.short	(.L_267 - .L_266)
.L_266:
        /*00c4*/ 	.word	0x00000008
.L_267:


//--------------------- .nv.info._Z17executeFirstLayerPfS_S_S_ii --------------------------
	.section	.nv.info._Z17executeFirstLayerPfS_S_S_ii,"",@"SHT_CUDA_INFO"
	.sectionflags	@""
	.align	4


	//----- nvinfo : EIATTR_CUDA_API_VERSION
	.align		4
        /*0000*/ 	.byte	0x04, 0x37
        /*0002*/ 	.short	(.L_269 - .L_268)
.L_268:
        /*0004*/ 	.word	0x00000082


	//----- nvinfo : EIATTR_KPARAM_INFO
	.align		4
.L_269:
        /*0008*/ 	.byte	0x04, 0x17
        /*000a*/ 	.short	(.L_271 - .L_270)
.L_270:
        /*000c*/ 	.word	0x00000000
        /*0010*/ 	.short	0x0005
        /*0012*/ 	.short	0x0024
        /*0014*/ 	.byte	0x00, 0xf0, 0x11, 0x00


	//----- nvinfo : EIATTR_KPARAM_INFO
	.align		4
.L_271:
        /*0018*/ 	.byte	0x04, 0x17
        /*001a*/ 	.short	(.L_273 - .L_272)
.L_272:
        /*001c*/ 	.word	0x00000000
        /*0020*/ 	.short	0x0004
        /*0022*/ 	.short	0x0020
        /*0024*/ 	.byte	0x00, 0xf0, 0x11, 0x00


	//----- nvinfo : EIATTR_KPARAM_INFO
	.align		4
.L_273:
        /*0028*/ 	.byte	0x04, 0x17
        /*002a*/ 	.short	(.L_275 - .L_274)
.L_274:
        /*002c*/ 	.word	0x00000000
        /*0030*/ 	.short	0x0003
        /*0032*/ 	.short	0x0018
        /*0034*/ 	.byte	0x00, 0xf5, 0x21, 0x00


	//----- nvinfo : EIATTR_KPARAM_INFO
	.align		4
.L_275:
        /*0038*/ 	.byte	0x04, 0x17
        /*003a*/ 	.short	(.L_277 - .L_276)
.L_276:
        /*003c*/ 	.word	0x00000000
        /*0040*/ 	.short	0x0002
        /*0042*/ 	.short	0x0010
        /*0044*/ 	.byte	0x00, 0xf5, 0x21, 0x00


	//----- nvinfo : EIATTR_KPARAM_INFO
	.align		4
.L_277:
        /*0048*/ 	.byte	0x04, 0x17
        /*004a*/ 	.short	(.L_279 - .L_278)
.L_278:
        /*004c*/ 	.word	0x00000000
        /*0050*/ 	.short	0x0001
        /*0052*/ 	.short	0x0008
        /*0054*/ 	.byte	0x00, 0xf5, 0x21, 0x00


	//----- nvinfo : EIATTR_KPARAM_INFO
	.align		4
.L_279:
        /*0058*/ 	.byte	0x04, 0x17
        /*005a*/ 	.short	(.L_281 - .L_280)
.L_280:
        /*005c*/ 	.word	0x00000000
        /*0060*/ 	.short	0x0000
        /*0062*/ 	.short	0x0000
        /*0064*/ 	.byte	0x00, 0xf5, 0x21, 0x00


	//----- nvinfo : EIATTR_SPARSE_MMA_MASK
	.align		4
.L_281:
        /*0068*/ 	.byte	0x03, 0x50
        /*006a*/ 	.short	0x0000


	//----- nvinfo : EIATTR_MAXREG_COUNT
	.align		4
        /*006c*/ 	.byte	0x03, 0x1b
        /*006e*/ 	.short	0x00ff


	//----- nvinfo : EIATTR_MERCURY_ISA_VERSION
	.align		4
        /*0070*/ 	.byte	0x03, 0x5f
        /*0072*/ 	.short	0x0101


	//----- nvinfo : EIATTR_VRC_CTA_INIT_COUNT
	.align		4
        /*0074*/ 	.byte	0x02, 0x4a
	.zero		1
	.zero		1


	//----- nvinfo : EIATTR_EXIT_INSTR_OFFSETS
	.align		4
        /*0078*/ 	.byte	0x04, 0x1c
        /*007a*/ 	.short	(.L_283 - .L_282)


	//   ....[0]....
.L_282:
        /*007c*/ 	.word	0x00000950


	//----- nvinfo : EIATTR_CBANK_PARAM_SIZE
	.align		4
.L_283:
        /*0080*/ 	.byte	0x03, 0x19
        /*0082*/ 	.short	0x0028


	//----- nvinfo : EIATTR_PARAM_CBANK
	.align		4
        /*0084*/ 	.byte	0x04, 0x0a
        /*0086*/ 	.short	(.L_285 - .L_284)
	.align		4
.L_284:
        /*0088*/ 	.word	index@(.nv.constant0._Z17executeFirstLayerPfS_S_S_ii)
        /*008c*/ 	.short	0x0380
        /*008e*/ 	.short	0x0028


	//----- nvinfo : EIATTR_SW_WAR
	.align		4
.L_285:
        /*0090*/ 	.byte	0x04, 0x36
        /*0092*/ 	.short	(.L_287 - .L_286)
.L_286:
        /*0094*/ 	.word	0x00000008
.L_287:


//--------------------- .nv.callgraph             --------------------------
	.section	.nv.callgraph,"",@"SHT_CUDA_CALLGRAPH"
	.align	4
	.sectionentsize	8
	.align		4
        /*0000*/ 	.word	0x00000000
	.align		4
        /*0004*/ 	.word	0xffffffff
	.align		4
        /*0008*/ 	.word	0x00000000
	.align		4
        /*000c*/ 	.word	0xfffffffe
	.align		4
        /*0010*/ 	.word	0x00000000
	.align		4
        /*0014*/ 	.word	0xfffffffd
	.align		4
        /*0018*/ 	.word	0x00000000
	.align		4
        /*001c*/ 	.word	0xfffffffc


//--------------------- .nv.constant3             --------------------------
	.section	.nv.constant3,"a",@progbits
	.align	4
.nv.constant3:
	.type		kernelTemplate,@object
	.size		kernelTemplate,(kernelTemplate2 - kernelTemplate)
kernelTemplate:
        /*0000*/ 	.byte	0x00, 0x00, 0x00, 0x00, 0x01, 0x00, 0x00, 0x00, 0x02, 0x00, 0x00, 0x00, 0x03, 0x00, 0x00, 0x00
        /*0010*/ 	.byte	0x04, 0x00, 0x00, 0x00, 0x1d, 0x00, 0x00, 0x00, 0x1e, 0x00, 0x00, 0x00, 0x1f, 0x00, 0x00, 0x00
        /*0020*/ 	.byte	0x20, 0x00, 0x00, 0x00, 0x21, 0x00, 0x00, 0x00, 0x3a, 0x00, 0x00, 0x00, 0x3b, 0x00, 0x00, 0x00
        /*0030*/ 	.byte	0x3c, 0x00, 0x00, 0x00, 0x3d, 0x00, 0x00, 0x00, 0x3e, 0x00, 0x00, 0x00, 0x57, 0x00, 0x00, 0x00
        /*0040*/ 	.byte	0x58, 0x00, 0x00, 0x00, 0x59, 0x00, 0x00, 0x00, 0x5a, 0x00, 0x00, 0x00, 0x5b, 0x00, 0x00, 0x00
        /*0050*/ 	.byte	0x74, 0x00, 0x00, 0x00, 0x75, 0x00, 0x00, 0x00, 0x76, 0x00, 0x00, 0x00, 0x77, 0x00, 0x00, 0x00
        /*0060*/ 	.byte	0x78, 0x00, 0x00, 0x00
	.type		kernelTemplate2,@object
	.size		kernelTemplate2,(.L_1 - kernelTemplate2)
kernelTemplate2:
        /*0064*/ 	.byte	0x00, 0x00, 0x00, 0x00, 0x01, 0x00, 0x00, 0x00, 0x02, 0x00, 0x00, 0x00, 0x03, 0x00, 0x00, 0x00
        /*0074*/ 	.byte	0x04, 0x00, 0x00, 0x00, 0x0d, 0x00, 0x00, 0x00, 0x0e, 0x00, 0x00, 0x00, 0x0f, 0x00, 0x00, 0x00
        /*0084*/ 	.byte	0x10, 0x00, 0x00, 0x00, 0x11, 0x00, 0x00, 0x00, 0x1a, 0x00, 0x00, 0x00, 0x1b, 0x00, 0x00, 0x00
        /*0094*/ 	.byte	0x1c, 0x00, 0x00, 0x00, 0x1d, 0x00, 0x00, 0x00, 0x1e, 0x00, 0x00, 0x00, 0x27, 0x00, 0x00, 0x00
        /*00a4*/ 	.byte	0x28, 0x00, 0x00, 0x00, 0x29, 0x00, 0x00, 0x00, 0x2a, 0x00, 0x00, 0x00, 0x2b, 0x00, 0x00, 0x00
        /*00b4*/ 	.byte	0x34, 0x00, 0x00, 0x00, 0x35, 0x00, 0x00, 0x00, 0x36, 0x00, 0x00, 0x00, 0x37, 0x00, 0x00, 0x00
        /*00c4*/ 	.byte	0x38, 0x00, 0x00, 0x00
.L_1:


//--------------------- .text._Z18executeFourthLayerPfS_S_ --------------------------
	.section	.text._Z18executeFourthLayerPfS_S_,"ax",@progbits
	.align	128
        .global         _Z18executeFourthLayerPfS_S_
        .type           _Z18executeFourthLayerPfS_S_,@function
        .size           _Z18executeFourthLayerPfS_S_,(.L_x_138 - _Z18executeFourthLayerPfS_S_)
        .other          _Z18executeFourthLayerPfS_S_,@"STO_CUDA_ENTRY STV_DEFAULT"
_Z18executeFourthLayerPfS_S_:
.text._Z18executeFourthLayerPfS_S_:
[----:B------:R-:W-:Y:S01]  /*0000*/  LDC R1, c[0x0][0x37c] ;  /* 0x0000df00ff017b82 */ /* 0x000fe20000000800 */
[----:B------:R-:W0:Y:S07]  /*0010*/  S2R R6, SR_CTAID.X ;  /* 0x0000000000067919 */ /* 0x000e2e0000002500 */
[----:B------:R-:W1:Y:S01]  /*0020*/  LDC.64 R4, c[0x0][0x388] ;  /* 0x0000e200ff047b82 */ /* 0x000e620000000a00 */
[----:B------:R-:W2:Y:S01]  /*0030*/  LDCU.64 UR4, c[0x0][0x358] ;  /* 0x00006b00ff0477ac */ /* 0x000ea20008000a00 */
[----:B------:R-:W3:Y:S06]  /*0040*/  S2R R7, SR_CTAID.Y ;  /* 0x0000000000077919 */ /* 0x000eec0000002600 */
[----:B------:R-:W3:Y:S01]  /*0050*/  LDC.64 R2, c[0x0][0x380] ;  /* 0x0000e000ff027b82 */ /* 0x000ee20000000a00 */
[----:B0-----:R-:W-:-:S04]  /*0060*/  IMAD R15, R6, 0x65, RZ ;  /* 0x00000065060f7824 */ /* 0x001fc800078e02ff */
[----:B-1----:R-:W-:-:S04]  /*0070*/  IMAD.WIDE.U32 R14, R15, 0x4, R4 ;  /* 0x000000040f0e7825 */ /* 0x002fc800078e0004 */
[----:B------:R-:W-:Y:S01]  /*0080*/  IMAD.WIDE.U32 R4, R6, 0x194, R4 ;  /* 0x0000019406047825 */ /* 0x000fe200078e0004 */
[----:B--2---:R-:W2:Y:S03]  /*0090*/  LDG.E R20, desc[UR4][R14.64] ;  /* 0x000000040e147981 */ /* 0x004ea6000c1e1900 */
[----:B---3--:R-:W-:Y:S01]  /*00a0*/  IMAD.WIDE.U32 R2, R7, 0x190, R2 ;  /* 0x0000019007027825 */ /* 0x008fe200078e0002 */
[----:B------:R-:W3:Y:S04]  /*00b0*/  LDG.E R22, desc[UR4][R4.64+0x4] ;  /* 0x0000040404167981 */ /* 0x000ee8000c1e1900 */
[----:B------:R-:W3:Y:S04]  /*00c0*/  LDG.E R23, desc[UR4][R2.64] ;  /* 0x0000000402177981 */ /* 0x000ee8000c1e1900 */
[----:B------:R-:W4:Y:S04]  /*00d0*/  LDG.E R24, desc[UR4][R4.64+0x8] ;  /* 0x0000080404187981 */ /* 0x000f28000c1e1900 */
[----:B------:R-:W4:Y:S04]  /*00e0*/  LDG.E R25, desc[UR4][R2.64+0x4] ;  /* 0x0000040402197981 */ /* 0x000f28000c1e1900 */
[----:B------:R-:W5:Y:S04]  /*00f0*/  LDG.E R16, desc[UR4][R4.64+0xc] ;  /* 0x00000c0404107981 */ /* 0x000f68000c1e1900 */
        /* <DEDUP_REMOVED lines=12> */
[----:B------:R-:W5:Y:S01]  /*01c0*/  LDG.E R21, desc[UR4][R2.64+0x20] ;  /* 0x0000200402157981 */ /* 0x000f62000c1e1900 */
[----:B--2---:R-:W-:-:S04]  /*01d0*/  FADD R20, RZ, R20 ;  /* 0x00000014ff147221 */ /* 0x004fc80000000000 */
[----:B---3--:R-:W-:Y:S02]  /*01e0*/  FFMA R22, R23, R22, R20 ;  /* 0x0000001617167223 */ /* 0x008fe40000000014 */
[----:B------:R-:W2:Y:S04]  /*01f0*/  LDG.E R20, desc[UR4][R4.64+0x28] ;  /* 0x0000280404147981 */ /* 0x000ea8000c1e1900 */
[----:B------:R-:W2:Y:S01]  /*0200*/  LDG.E R23, desc[UR4][R2.64+0x24] ;  /* 0x0000240402177981 */ /* 0x000ea2000c1e1900 */
[----:B----4-:R-:W-:-:S03]  /*0210*/  FFMA R24, R25, R24, R22 ;  /* 0x0000001819187223 */ /* 0x010fc60000000016 */
[----:B------:R-:W3:Y:S04]  /*0220*/  LDG.E R22, desc[UR4][R4.64+0x2c] ;  /* 0x00002c0404167981 */ /* 0x000ee8000c1e1900 */
[----:B------:R-:W3:Y:S01]  /*0230*/  LDG.E R25, desc[UR4][R2.64+0x28] ;  /* 0x0000280402197981 */ /* 0x000ee2000c1e1900 */
[----:B-----5:R-:W-:-:S03]  /*0240*/  FFMA R24, R19, R16, R24 ;  /* 0x0000001013187223 */ /* 0x020fc60000000018 */
[----:B------:R-:W4:Y:S04]  /*0250*/  LDG.E R16, desc[UR4][R4.64+0x30] ;  /* 0x0000300404107981 */ /* 0x000f28000c1e1900 */
[----:B------:R-:W4:Y:S01]  /*0260*/  LDG.E R19, desc[UR4][R2.64+0x2c] ;  /* 0x00002c0402137981 */ /* 0x000f22000c1e1900 */
[----:B------:R-:W-:-:S03]  /*0270*/  FFMA R27, R13, R10, R24 ;  /* 0x0000000a0d1b7223 */ /* 0x000fc60000000018 */
[----:B------:R-:W5:Y:S04]  /*0280*/  LDG.E R10, desc[UR4][R4.64+0x34] ;  /* 0x00003404040a7981 */ /* 0x000f68000c1e1900 */
[----:B------:R-:W5:Y:S01]  /*0290*/  LDG.E R13, desc[UR4][R2.64+0x30] ;  /* 0x00003004020d7981 */ /* 0x000f62000c1e1900 */
        /* <DEDUP_REMOVED lines=15> */
[----:B--2---:R-:W-:-:S03]  /*0390*/  FFMA R24, R23, R20, R24 ;  /* 0x0000001417187223 */ /* 0x004fc60000000018 */
[----:B------:R-:W2:Y:S04]  /*03a0*/  LDG.E R20, desc[UR4][R4.64+0x4c] ;  /* 0x00004c0404147981 */ /* 0x000ea8000c1e1900 */
[----:B------:R-:W2:Y:S01]  /*03b0*/  LDG.E R23, desc[UR4][R2.64+0x48] ;  /* 0x0000480402177981 */ /* 0x000ea2000c1e1900 */
[----:B---3--:R-:W-:-:S03]  /*03c0*/  FFMA R24, R25, R22, R24 ;  /* 0x0000001619187223 */ /* 0x008fc60000000018 */
[----:B------:R-:W3:Y:S04]  /*03d0*/  LDG.E R22, desc[UR4][R4.64+0x50] ;  /* 0x0000500404167981 */ /* 0x000ee8000c1e1900 */
[----:B------:R-:W3:Y:S01]  /*03e0*/  LDG.E R25, desc[UR4][R2.64+0x4c] ;  /* 0x00004c0402197981 */ /* 0x000ee2000c1e1900 */
[----:B----4-:R-:W-:-:S03]  /*03f0*/  FFMA R24, R19, R16, R24 ;  /* 0x0000001013187223 */ /* 0x010fc60000000018 */
[----:B------:R-:W4:Y:S04]  /*0400*/  LDG.E R16, desc[UR4][R4.64+0x54] ;  /* 0x0000540404107981 */ /* 0x000f28000c1e1900 */
[----:B------:R-:W4:Y:S01]  /*0410*/  LDG.E R19, desc[UR4][R2.64+0x50] ;  /* 0x0000500402137981 */ /* 0x000f22000c1e1900 */
[----:B-----5:R-:W-:-:S03]  /*0420*/  FFMA R24, R13, R10, R24 ;  /* 0x0000000a0d187223 */ /* 0x020fc60000000018 */
        /* <DEDUP_REMOVED lines=235> */
[----:B------:R-:W-:Y:S01]  /*12e0*/  UMOV UR6, 0x571f7693 ;  /* 0x571f769300067882 */ /* 0x000fe20000000000 */
[----:B------:R-:W-:Y:S01]  /*12f0*/  UMOV UR7, 0x3fe55555 ;  /* 0x3fe5555500077882 */ /* 0x000fe20000000000 */
[----:B------:R-:W-:-:S02]  /*1300*/  IMAD R7, R7, 0xa, R6 ;  /* 0x0000000a07077824 */ /* 0x000fc400078e0206 */
[----:B--2---:R-:W-:-:S04]  /*1310*/  FFMA R23, R20, R23, R29 ;  /* 0x0000001714177223 */ /* 0x004fc8000000001d */
[----:B---3--:R-:W-:-:S04]  /*1320*/  FFMA R23, R22, R25, R23 ;  /* 0x0000001916177223 */ /* 0x008fc80000000017 */
[----:B----4-:R-:W-:-:S04]  /*1330*/  FFMA R19, R16, R19, R23 ;  /* 0x0000001310137223 */ /* 0x010fc80000000017 */
[----:B-----5:R-:W-:-:S04]  /*1340*/  FFMA R13, R10, R13, R19 ;  /* 0x0000000d0a0d7223 */ /* 0x020fc80000000013 */
[----:B------:R-:W-:-:S04]  /*1350*/  FFMA R11, R8, R11, R13 ;  /* 0x0000000b080b7223 */ /* 0x000fc8000000000d */
[----:B------:R-:W-:-:S04]  /*1360*/  FFMA R9, R0, R9, R11 ;  /* 0x0000000900097223 */ /* 0x000fc8000000000b */
[----:B------:R-:W-:-:S04]  /*1370*/  FFMA R14, R14, R17, R9 ;  /* 0x000000110e0e7223 */ /* 0x000fc80000000009 */
[----:B------:R-:W-:-:S04]  /*1380*/  FFMA R15, R15, R12, R14 ;  /* 0x0000000c0f0f7223 */ /* 0x000fc8000000000e */
[----:B------:R-:W-:-:S04]  /*1390*/  FFMA R18, R18, R21, R15 ;  /* 0x0000001512127223 */ /* 0x000fc8000000000f */
[----:B------:R-:W-:-:S04]  /*13a0*/  FFMA R18, R27, R24, R18 ;  /* 0x000000181b127223 */ /* 0x000fc80000000012 */
[----:B------:R-:W0:Y:S02]  /*13b0*/  F2F.F64.F32 R2, R18 ;  /* 0x0000001200027310 */ /* 0x000e240000201800 */
[----:B0-----:R-:W-:-:S10]  /*13c0*/  DMUL R2, R2, UR6 ;  /* 0x0000000602027c28 */ /* 0x001fd40008000000 */
[----:B------:R-:W0:Y:S02]  /*13d0*/  F2F.F32.F64 R2, R2 ;  /* 0x0000000200027310 */ /* 0x000e240000301000 */
[----:B0-----:R-:W-:-:S06]  /*13e0*/  FMUL R0, |R2|, 2.8853900432586669922 ;  /* 0x4038aa3b02007820 */ /* 0x001fcc0000400200 */
[----:B------:R-:W0:Y:S01]  /*13f0*/  MUFU.EX2 R0, R0 ;  /* 0x0000000000007308 */ /* 0x000e220000000800 */
[----:B------:R-:W-:Y:S01]  /*1400*/  HFMA2 R10, -RZ, RZ, 1.125, -9232 ;  /* 0x3c80f082ff0a7431 */ /* 0x000fe200000001ff */
[----:B------:R-:W-:Y:S01]  /*1410*/  SHF.R.U32.HI R8, RZ, 0x1f, R3 ;  /* 0x0000001fff087819 */ /* 0x000fe20000011603 */
[----:B------:R-:W-:Y:S01]  /*1420*/  FMUL R5, R2, R2 ;  /* 0x0000000202057220 */ /* 0x000fe20000400000 */
[----:B0-----:R-:W-:-:S06]  /*1430*/  FADD R4, R0, 1 ;  /* 0x3f80000000047421 */ /* 0x001fcc0000000000 */
[----:B------:R-:W0:Y:S01]  /*1440*/  MUFU.RCP R4, R4 ;  /* 0x0000000400047308 */ /* 0x000e220000001000 */
[----:B------:R-:W-:Y:S02]  /*1450*/  LOP3.LUT R8, R8, 0x1, RZ, 0xc0, !PT ;  /* 0x0000000108087812 */ /* 0x000fe400078ec0ff */
[----:B------:R-:W-:Y:S02]  /*1460*/  MOV R9, 0x3f800000 ;  /* 0x3f80000000097802 */ /* 0x000fe40000000f00 */
[----:B------:R-:W-:Y:S01]  /*1470*/  ISETP.NE.U32.AND P0, PT, R8, 0x1, PT ;  /* 0x000000010800780c */ /* 0x000fe20003f05070 */
[----:B------:R-:W-:Y:S01]  /*1480*/  FFMA R8, R5, R10, -0.052303962409496307373 ;  /* 0xbd563cae05087423 */ /* 0x000fe2000000000a */
[----:B------:R-:W-:-:S03]  /*1490*/  FSETP.GE.AND P2, PT, |R2|, 0.60000002384185791016, PT ;  /* 0x3f19999a0200780b */ /* 0x000fc60003f46200 */
[----:B------:R-:W-:Y:S01]  /*14a0*/  FFMA R0, R5, R8, 0.1331529766321182251 ;  /* 0x3e08594105007423 */ /* 0x000fe20000000008 */
[----:B------:R-:W-:-:S03]  /*14b0*/  FSETP.GE.AND P1, PT, |R2|, 9.010913848876953125, PT ;  /* 0x41102cb40200780b */ /* 0x000fc60003f26200 */
[C---:B------:R-:W-:Y:S01]  /*14c0*/  FFMA R0, R5.reuse, R0, -0.33332768082618713379 ;  /* 0xbeaaa9ed05007423 */ /* 0x040fe20000000000 */
[----:B0-----:R-:W-:Y:S01]  /*14d0*/  FFMA R3, R4, -2, R9 ;  /* 0xc000000004037823 */ /* 0x001fe20000000009 */
[----:B------:R-:W-:Y:S02]  /*14e0*/  ISETP.NE.U32.AND.EX P0, PT, RZ, RZ, PT, P0 ;  /* 0x000000ffff00720c */ /* 0x000fe40003f05100 */
[----:B------:R-:W-:Y:S02]  /*14f0*/  FFMA R5, R5, R0, RZ ;  /* 0x0000000005057223 */ /* 0x000fe400000000ff */
[----:B------:R-:W-:-:S04]  /*1500*/  FSEL R3, R3, 1, !P1 ;  /* 0x3f80000003037808 */ /* 0x000fc80004800000 */
[----:B------:R-:W-:Y:S01]  /*1510*/  FSEL R8, -|R3|, |R3|, !P0 ;  /* 0x4000000303087208 */ /* 0x000fe20004000300 */
[----:B------:R-:W-:Y:S02]  /*1520*/  @!P2 FFMA R8, R2, R5, R2 ;  /* 0x000000050208a223 */ /* 0x000fe40000000002 */
[----:B------:R-:W0:Y:S02]  /*1530*/  LDC.64 R4, c[0x0][0x390] ;  /* 0x0000e400ff047b82 */ /* 0x000e240000000a00 */
[----:B------:R-:W1:Y:S01]  /*1540*/  F2F.F64.F32 R2, R8 ;  /* 0x0000000800027310 */ /* 0x000e620000201800 */
[----:B------:R-:W-:Y:S01]  /*1550*/  UMOV UR6, 0x8ef34d6a ;  /* 0x8ef34d6a00067882 */ /* 0x000fe20000000000 */
[----:B------:R-:W-:Y:S02]  /*1560*/  UMOV UR7, 0x3ffb7453 ;  /* 0x3ffb745300077882 */ /* 0x000fe40000000000 */
[----:B-1----:R-:W-:-:S10]  /*1570*/  DMUL R2, R2, UR6 ;  /* 0x0000000602027c28 */ /* 0x002fd40008000000 */
[----:B------:R-:W1:Y:S01]  /*1580*/  F2F.F32.F64 R3, R2 ;  /* 0x0000000200037310 */ /* 0x000e620000301000 */
[----:B0-----:R-:W-:-:S05]  /*1590*/  IMAD.WIDE.U32 R4, R7, 0x4, R4 ;  /* 0x0000000407047825 */ /* 0x001fca00078e0004 */
[----:B-1----:R-:W-:Y:S01]  /*15a0*/  STG.E desc[UR4][R4.64], R3 ;  /* 0x0000000304007986 */ /* 0x002fe2000c101904 */
[----:B------:R-:W-:Y:S05]  /*15b0*/  EXIT ;  /* 0x000000000000794d */ /* 0x000fea0003800000 */
.L_x_0:
[----:B------:R-:W-:-:S00]  /*15c0*/  BRA `(.L_x_0) ;  /* 0xfffffffc00fc7947 */ /* 0x000fc0000383ffff */
[----:B------:R-:W-:-:S00]  /*15d0*/  NOP ;  /* 0x0000000000007918 */ /* 0x000fc00000000000 */
        /* <DEDUP_REMOVED lines=10> */
.L_x_138:


//--------------------- .text._Z17executeThirdLayerPfS_S_ --------------------------
	.section	.text._Z17executeThirdLayerPfS_S_,"ax",@progbits
	.align	128
        .global         _Z17executeThirdLayerPfS_S_
        .type           _Z17executeThirdLayerPfS_S_,@function
        .size           _Z17executeThirdLayerPfS_S_,(.L_x_139 - _Z17executeThirdLayerPfS_S_)
        .other          _Z17executeThirdLayerPfS_S_,@"STO_CUDA_ENTRY STV_DEFAULT"
_Z17executeThirdLayerPfS_S_:
.text._Z17executeThirdLayerPfS_S_:
        /* <DEDUP_REMOVED lines=25> */
[----:B------:R0:W5:Y:S04]  /*0190*/  LDG.E R9, desc[UR6][R2.64+0x20] ;  /* 0x0000200602097981 */ /* 0x000168000c1e1900 */
[----:B------:R-:W5:Y:S01]  /*01a0*/  LDG.E R8, desc[UR6][R4.64+0x1c] ;  /* 0x00001c0604087981 */ /* 0x000f62000c1e1900 */
[----:B------:R-:W-:Y:S01]  /*01b0*/  UMOV UR4, 0x8 ;  /* 0x0000000800047882 */ /* 0x000fe20000000000 */
[----:B--2---:R-:W-:-:S04]  /*01c0*/  FADD R10, RZ, R10 ;  /* 0x0000000aff0a7221 */ /* 0x004fc80000000000 */
[----:B---3--:R-:W-:-:S04]  /*01d0*/  FFMA R10, R13, R12, R10 ;  /* 0x0000000c0d0a7223 */ /* 0x008fc8000000000a */
[----:B----4-:R-:W-:-:S04]  /*01e0*/  FFMA R10, R15, R14, R10 ;  /* 0x0000000e0f0a7223 */ /* 0x010fc8000000000a */
[----:B-----5:R-:W-:-:S04]  /*01f0*/  FFMA R10, R17, R16, R10 ;  /* 0x00000010110a7223 */ /* 0x020fc8000000000a */
[----:B------:R-:W-:Y:S01]  /*0200*/  FFMA R10, R19, R18, R10 ;  /* 0x00000012130a7223 */ /* 0x000fe2000000000a */
[----:B------:R-:W-:-:S03]  /*0210*/  IADD3 R14, P0, PT, R2, 0x28, RZ ;  /* 0x00000028020e7810 */ /* 0x000fc60007f1e0ff */
[----:B------:R-:W-:Y:S01]  /*0220*/  FFMA R10, R21, R20, R10 ;  /* 0x00000014150a7223 */ /* 0x000fe2000000000a */
[----:B0-----:R-:W-:-:S03]  /*0230*/  IADD3 R2, P1, PT, R4, 0x24, RZ ;  /* 0x0000002404027810 */ /* 0x001fc60007f3e0ff */
[----:B------:R-:W-:Y:S01]  /*0240*/  FFMA R10, R23, R22, R10 ;  /* 0x00000016170a7223 */ /* 0x000fe2000000000a */
[----:B------:R-:W-:Y:S02]  /*0250*/  IADD3.X R15, PT, PT, RZ, R3, RZ, P0, !PT ;  /* 0x00000003ff0f7210 */ /* 0x000fe400007fe4ff */
[----:B------:R-:W-:Y:S01]  /*0260*/  IADD3.X R3, PT, PT, RZ, R5, RZ, P1, !PT ;  /* 0x00000005ff037210 */ /* 0x000fe20000ffe4ff */
[----:B------:R-:W-:-:S04]  /*0270*/  FFMA R11, R11, R0, R10 ;  /* 0x000000000b0b7223 */ /* 0x000fc8000000000a */
[----:B------:R-:W-:-:S07]  /*0280*/  FFMA R12, R8, R9, R11 ;  /* 0x00000009080c7223 */ /* 0x000fce000000000b */
.L_x_1:
[----:B------:R-:W-:Y:S01]  /*0290*/  MOV R4, R14 ;  /* 0x0000000e00047202 */ /* 0x000fe20000000f00 */
[----:B------:R-:W2:Y:S01]  /*02a0*/  LDG.E R17, desc[UR6][R2.64] ;  /* 0x0000000602117981 */ /* 0x000ea2000c1e1900 */
[----:B------:R-:W-:-:S03]  /*02b0*/  MOV R5, R15 ;  /* 0x0000000f00057202 */ /* 0x000fc60000000f00 */
[----:B------:R-:W3:Y:S04]  /*02c0*/  LDG.E R15, desc[UR6][R2.64+-0x4] ;  /* 0xfffffc06020f7981 */ /* 0x000ee8000c1e1900 */
[----:B------:R-:W3:Y:S04]  /*02d0*/  LDG.E R14, desc[UR6][R4.64+-0x4] ;  /* 0xfffffc06040e7981 */ /* 0x000ee8000c1e1900 */
[----:B------:R-:W2:Y:S04]  /*02e0*/  LDG.E R24, desc[UR6][R4.64] ;  /* 0x0000000604187981 */ /* 0x000ea8000c1e1900 */
        /* <DEDUP_REMOVED lines=14> */
[----:B---3--:R-:W-:-:S03]  /*03d0*/  FFMA R14, R15, R14, R12 ;  /* 0x0000000e0f0e7223 */ /* 0x008fc6000000000c */
[----:B------:R-:W3:Y:S04]  /*03e0*/  LDG.E R12, desc[UR6][R2.64+0x20] ;  /* 0x00002006020c7981 */ /* 0x000ee8000c1e1900 */
[----:B------:R-:W3:Y:S01]  /*03f0*/  LDG.E R15, desc[UR6][R4.64+0x20] ;  /* 0x00002006040f7981 */ /* 0x000ee2000c1e1900 */
[----:B--2---:R-:W-:-:S03]  /*0400*/  FFMA R27, R17, R24, R14 ;  /* 0x00000018111b7223 */ /* 0x004fc6000000000e */
[----:B------:R-:W2:Y:S04]  /*0410*/  LDG.E R14, desc[UR6][R2.64+0x24] ;  /* 0x00002406020e7981 */ /* 0x000ea8000c1e1900 */
[----:B------:R-:W2:Y:S01]  /*0420*/  LDG.E R17, desc[UR6][R4.64+0x24] ;  /* 0x0000240604117981 */ /* 0x000ea2000c1e1900 */
        /* <DEDUP_REMOVED lines=127> */
[----:B------:R0:W5:Y:S04]  /*0c20*/  LDG.E R10, desc[UR6][R2.64+0xd0] ;  /* 0x0000d006020a7981 */ /* 0x000168000c1e1900 */
[----:B------:R-:W5:Y:S01]  /*0c30*/  LDG.E R13, desc[UR6][R4.64+0xd0] ;  /* 0x0000d006040d7981 */ /* 0x000f62000c1e1900 */
[----:B------:R-:W-:-:S04]  /*0c40*/  UIADD3 UR4, UPT, UPT, UR4, 0x36, URZ ;  /* 0x0000003604047890 */ /* 0x000fc8000fffe0ff */
[----:B------:R-:W-:Y:S01]  /*0c50*/  UISETP.NE.AND UP0, UPT, UR4, 0x4e2, UPT ;  /* 0x000004e20400788c */ /* 0x000fe2000bf05270 */
[----:B0-----:R-:W-:-:S04]  /*0c60*/  IADD3 R2, P1, PT, R2, 0xd8, RZ ;  /* 0x000000d802027810 */ /* 0x001fc80007f3e0ff */
[----:B------:R-:W-:Y:S01]  /*0c70*/  IADD3.X R3, PT, PT, RZ, R3, RZ, P1, !PT ;  /* 0x00000003ff037210 */ /* 0x000fe20000ffe4ff */
[----:B---3--:R-:W-:-:S04]  /*0c80*/  FFMA R15, R15, R12, R24 ;  /* 0x0000000c0f0f7223 */ /* 0x008fc80000000018 */
[----:B--2---:R-:W-:-:S04]  /*0c90*/  FFMA R15, R14, R17, R15 ;  /* 0x000000110e0f7223 */ /* 0x004fc8000000000f */
[----:B----4-:R-:W-:-:S04]  /*0ca0*/  FFMA R15, R16, R19, R15 ;  /* 0x00000013100f7223 */ /* 0x010fc8000000000f */
[----:B-----5:R-:W-:-:S04]  /*0cb0*/  FFMA R15, R20, R23, R15 ;  /* 0x00000017140f7223 */ /* 0x020fc8000000000f */
[----:B------:R-:W-:-:S04]  /*0cc0*/  FFMA R15, R22, R25, R15 ;  /* 0x00000019160f7223 */ /* 0x000fc8000000000f */
[----:B------:R-:W-:Y:S01]  /*0cd0*/  FFMA R15, R18, R21, R15 ;  /* 0x00000015120f7223 */ /* 0x000fe2000000000f */
[----:B------:R-:W-:-:S03]  /*0ce0*/  IADD3 R14, P0, PT, R4, 0xd8, RZ ;  /* 0x000000d8040e7810 */ /* 0x000fc60007f1e0ff */
[----:B------:R-:W-:Y:S01]  /*0cf0*/  FFMA R0, R0, R9, R15 ;  /* 0x0000000900007223 */ /* 0x000fe2000000000f */
[----:B------:R-:W-:-:S03]  /*0d00*/  IADD3.X R15, PT, PT, RZ, R5, RZ, P0, !PT ;  /* 0x00000005ff0f7210 */ /* 0x000fc600007fe4ff */
[----:B------:R-:W-:-:S04]  /*0d10*/  FFMA R11, R11, R8, R0 ;  /* 0x000000080b0b7223 */ /* 0x000fc80000000000 */
[----:B------:R-:W-:Y:S01]  /*0d20*/  FFMA R12, R10, R13, R11 ;  /* 0x0000000d0a0c7223 */ /* 0x000fe2000000000b */
[----:B------:R-:W-:Y:S06]  /*0d30*/  BRA.U UP0, `(.L_x_1) ;  /* 0xfffffff500547547 */ /* 0x000fec000b83ffff */
[----:B------:R-:W0:Y:S01]  /*0d40*/  F2F.F64.F32 R2, R12 ;  /* 0x0000000c00027310 */ /* 0x000e220000201800 */
[----:B------:R-:W-:Y:S01]  /*0d50*/  UMOV UR4, 0x571f7693 ;  /* 0x571f769300047882 */ /* 0x000fe20000000000 */
[----:B------:R-:W-:Y:S01]  /*0d60*/  UMOV UR5, 0x3fe55555 ;  /* 0x3fe5555500057882 */ /* 0x000fe20000000000 */
[----:B------:R-:W-:Y:S01]  /*0d70*/  HFMA2 R10, -RZ, RZ, 1.125, -9232 ;  /* 0x3c80f082ff0a7431 */ /* 0x000fe200000001ff */
[----:B------:R-:W-:Y:S01]  /*0d80*/  MOV R9, 0x3f800000 ;  /* 0x3f80000000097802 */ /* 0x000fe20000000f00 */
[----:B------:R-:W-:Y:S01]  /*0d90*/  IMAD R7, R7, 0x64, R6 ;  /* 0x0000006407077824 */ /* 0x000fe200078e0206 */
[----:B0-----:R-:W-:Y:S01]  /*0da0*/  DMUL R2, R2, UR4 ;  /* 0x0000000402027c28 */ /* 0x001fe20008000000 */
[----:B------:R-:W-:Y:S01]  /*0db0*/  UMOV UR4, 0x8ef34d6a ;  /* 0x8ef34d6a00047882 */ /* 0x000fe20000000000 */
[----:B------:R-:W-:-:S08]  /*0dc0*/  UMOV UR5, 0x3ffb7453 ;  /* 0x3ffb745300057882 */ /* 0x000fd00000000000 */
[----:B------:R-:W0:Y:S01]  /*0dd0*/  F2F.F32.F64 R2, R2 ;  /* 0x0000000200027310 */ /* 0x000e220000301000 */
[----:B------:R-:W-:-:S04]  /*0de0*/  SHF.R.U32.HI R8, RZ, 0x1f, R3 ;  /* 0x0000001fff087819 */ /* 0x000fc80000011603 */
[----:B------:R-:W-:-:S04]  /*0df0*/  LOP3.LUT R8, R8, 0x1, RZ, 0xc0, !PT ;  /* 0x0000000108087812 */ /* 0x000fc800078ec0ff */
[----:B------:R-:W-:-:S04]  /*0e00*/  ISETP.NE.U32.AND P0, PT, R8, 0x1, PT ;  /* 0x000000010800780c */ /* 0x000fc80003f05070 */
[----:B------:R-:W-:Y:S01]  /*0e10*/  ISETP.NE.U32.AND.EX P0, PT, RZ, RZ, PT, P0 ;  /* 0x000000ffff00720c */ /* 0x000fe20003f05100 */
[C---:B0-----:R-:W-:Y:S01]  /*0e20*/  FMUL R0, |R2|.reuse, 2.8853900432586669922 ;  /* 0x4038aa3b02007820 */ /* 0x041fe20000400200 */
[C---:B------:R-:W-:Y:S01]  /*0e30*/  FMUL R5, R2.reuse, R2 ;  /* 0x0000000202057220 */ /* 0x040fe20000400000 */
[C---:B------:R-:W-:Y:S02]  /*0e40*/  FSETP.GE.AND P2, PT, |R2|.reuse, 0.60000002384185791016, PT ;  /* 0x3f19999a0200780b */ /* 0x040fe40003f46200 */
[----:B------:R-:W-:Y:S01]  /*0e50*/  FSETP.GE.AND P1, PT, |R2|, 9.010913848876953125, PT ;  /* 0x41102cb40200780b */ /* 0x000fe20003f26200 */
[C---:B------:R-:W-:Y:S01]  /*0e60*/  FFMA R8, R5.reuse, R10, -0.052303962409496307373 ;  /* 0xbd563cae05087423 */ /* 0x040fe2000000000a */
[----:B------:R-:W0:Y:S02]  /*0e70*/  MUFU.EX2 R0, R0 ;  /* 0x0000000000007308 */ /* 0x000e240000000800 */
[----:B0-----:R-:W-:Y:S01]  /*0e80*/  FADD R4, R0, 1 ;  /* 0x3f80000000047421 */ /* 0x001fe20000000000 */
[----:B------:R-:W-:-:S04]  /*0e90*/  FFMA R0, R5, R8, 0.1331529766321182251 ;  /* 0x3e08594105007423 */ /* 0x000fc80000000008 */
[C---:B------:R-:W-:Y:S01]  /*0ea0*/  FFMA R0, R5.reuse, R0, -0.33332768082618713379 ;  /* 0xbeaaa9ed05007423 */ /* 0x040fe20000000000 */
[----:B------:R-:W0:Y:S03]  /*0eb0*/  MUFU.RCP R4, R4 ;  /* 0x0000000400047308 */ /* 0x000e260000001000 */
[----:B------:R-:W-:Y:S01]  /*0ec0*/  FFMA R5, R5, R0, RZ ;  /* 0x0000000005057223 */ /* 0x000fe200000000ff */
[----:B0-----:R-:W-:-:S05]  /*0ed0*/  FFMA R3, R4, -2, R9 ;  /* 0xc000000004037823 */ /* 0x001fca0000000009 */
[----:B------:R-:W-:-:S04]  /*0ee0*/  FSEL R3, R3, 1, !P1 ;  /* 0x3f80000003037808 */ /* 0x000fc80004800000 */
[----:B------:R-:W-:Y:S01]  /*0ef0*/  FSEL R8, -|R3|, |R3|, !P0 ;  /* 0x4000000303087208 */ /* 0x000fe20004000300 */
[----:B------:R-:W-:Y:S02]  /*0f00*/  @!P2 FFMA R8, R2, R5, R2 ;  /* 0x000000050208a223 */ /* 0x000fe40000000002 */
[----:B------:R-:W0:Y:S02]  /*0f10*/  LDC.64 R4, c[0x0][0x390] ;  /* 0x0000e400ff047b82 */ /* 0x000e240000000a00 */
[----:B------:R-:W1:Y:S02]  /*0f20*/  F2F.F64.F32 R2, R8 ;  /* 0x0000000800027310 */ /* 0x000e640000201800 */
[----:B-1----:R-:W-:Y:S01]  /*0f30*/  DMUL R2, R2, UR4 ;  /* 0x0000000402027c28 */ /* 0x002fe20008000000 */
[----:B0-----:R-:W-:-:S09]  /*0f40*/  IMAD.WIDE.U32 R4, R7, 0x4, R4 ;  /* 0x0000000407047825 */ /* 0x001fd200078e0004 */
[----:B------:R-:W0:Y:S02]  /*0f50*/  F2F.F32.F64 R3, R2 ;  /* 0x0000000200037310 */ /* 0x000e240000301000 */
[----:B0-----:R-:W-:Y:S01]  /*0f60*/  STG.E desc[UR6][R4.64], R3 ;  /* 0x0000000304007986 */ /* 0x001fe2000c101906 */
[----:B------:R-:W-:Y:S05]  /*0f70*/  EXIT ;  /* 0x000000000000794d */ /* 0x000fea0003800000 */
.L_x_2:
        /* <DEDUP_REMOVED lines=16> */
.L_x_139:


//--------------------- .text._Z14executeFCLayerPfS_S_S_iibb --------------------------
	.section	.text._Z14executeFCLayerPfS_S_S_iibb,"ax",@progbits
	.align	128
        .global         _Z14executeFCLayerPfS_S_S_iibb
        .type           _Z14executeFCLayerPfS_S_S_iibb,@function
        .size           _Z14executeFCLayerPfS_S_S_iibb,(.L_x_140 - _Z14executeFCLayerPfS_S_S_iibb)
        .other          _Z14executeFCLayerPfS_S_S_iibb,@"STO_CUDA_ENTRY STV_DEFAULT"
_Z14executeFCLayerPfS_S_S_iibb:
.text._Z14executeFCLayerPfS_S_S_iibb:
[----:B------:R-:W-:Y:S01]  /*0000*/  LDC R1, c[0x0][0x37c] ;  /* 0x0000df00ff017b82 */ /* 0x000fe20000000800 */
[----:B------:R-:W0:Y:S01]  /*0010*/  LDCU UR6, c[0x0][0x3a4] ;  /* 0x00007480ff0677ac */ /* 0x000e220008000800 */
[----:B------:R-:W1:Y:S01]  /*0020*/  S2R R0, SR_CTAID.X ;  /* 0x0000000000007919 */ /* 0x000e620000002500 */
[----:B------:R-:W-:Y:S01]  /*0030*/  HFMA2 R14, -RZ, RZ, 0, 0 ;  /* 0x00000000ff0e7431 */ /* 0x000fe200000001ff */
[----:B------:R-:W2:Y:S01]  /*0040*/  LDCU.64 UR10, c[0x0][0x358] ;  /* 0x00006b00ff0a77ac */ /* 0x000ea20008000a00 */
[----:B0-----:R-:W-:-:S09]  /*0050*/  UISETP.GE.AND UP0, UPT, UR6, 0x1, UPT ;  /* 0x000000010600788c */ /* 0x001fd2000bf06270 */
[----:B--2---:R-:W-:Y:S05]  /*0060*/  BRA.U !UP0, `(.L_x_3) ;  /* 0x00000009089c7547 */ /* 0x004fea000b800000 */
[----:B------:R-:W-:Y:S02]  /*0070*/  UISETP.GE.U32.AND UP1, UPT, UR6, 0x10, UPT ;  /* 0x000000100600788c */ /* 0x000fe4000bf26070 */
[----:B-1----:R-:W-:Y:S01]  /*0080*/  IMAD R6, R0, UR6, RZ ;  /* 0x0000000600067c24 */ /* 0x002fe2000f8e02ff */
[----:B------:R-:W-:Y:S01]  /*0090*/  ULOP3.LUT UR7, UR6, 0xf, URZ, 0xc0, !UPT ;  /* 0x0000000f06077892 */ /* 0x000fe2000f8ec0ff */
[----:B------:R-:W-:Y:S02]  /*00a0*/  MOV R14, RZ ;  /* 0x000000ff000e7202 */ /* 0x000fe40000000f00 */
[----:B------:R-:W-:Y:S01]  /*00b0*/  MOV R7, RZ ;  /* 0x000000ff00077202 */ /* 0x000fe20000000f00 */
[----:B------:R-:W-:Y:S02]  /*00c0*/  UISETP.NE.AND UP0, UPT, UR7, URZ, UPT ;  /* 0x000000ff0700728c */ /* 0x000fe4000bf05270 */
[----:B------:R-:W-:Y:S09]  /*00d0*/  BRA.U !UP1, `(.L_x_4) ;  /* 0x0000000509107547 */ /* 0x000ff2000b800000 */
[----:B------:R-:W0:Y:S01]  /*00e0*/  LDC.64 R2, c[0x0][0x390] ;  /* 0x0000e400ff027b82 */ /* 0x000e220000000a00 */
[----:B------:R-:W1:Y:S01]  /*00f0*/  LDCU.64 UR4, c[0x0][0x388] ;  /* 0x00007100ff0477ac */ /* 0x000e620008000a00 */
[----:B------:R-:W-:Y:S01]  /*0100*/  MOV R14, RZ ;  /* 0x000000ff000e7202 */ /* 0x000fe20000000f00 */
[----:B------:R-:W-:-:S04]  /*0110*/  ULOP3.LUT UR8, UR6, 0x7ffffff0, URZ, 0xc0, !UPT ;  /* 0x7ffffff006087892 */ /* 0x000fc8000f8ec0ff */
[----:B------:R-:W-:Y:S02]  /*0120*/  UIADD3 UR9, UPT, UPT, -UR8, URZ, URZ ;  /* 0x000000ff08097290 */ /* 0x000fe4000fffe1ff */
[----:B------:R-:W-:Y:S01]  /*0130*/  MOV R7, UR8 ;  /* 0x0000000800077c02 */ /* 0x000fe20008000f00 */
[----:B-1----:R-:W-:-:S04]  /*0140*/  UIADD3 UR4, UP1, UPT, UR4, 0x20, URZ ;  /* 0x0000002004047890 */ /* 0x002fc8000ff3e0ff */
[----:B------:R-:W-:Y:S01]  /*0150*/  UIADD3.X UR5, UPT, UPT, URZ, UR5, URZ, UP1, !UPT ;  /* 0x00000005ff057290 */ /* 0x000fe20008ffe4ff */
[----:B0-----:R-:W-:Y:S01]  /*0160*/  IMAD.WIDE.U32 R2, R6, 0x4, R2 ;  /* 0x0000000406027825 */ /* 0x001fe200078e0002 */
[----:B------:R-:W-:Y:S02]  /*0170*/  MOV R4, UR4 ;  /* 0x0000000400047c02 */ /* 0x000fe40008000f00 */
[----:B------:R-:W-:Y:S02]  /*0180*/  IADD3 R2, P0, PT, R2, 0x20, RZ ;  /* 0x0000002002027810 */ /* 0x000fe40007f1e0ff */
[----:B------:R-:W-:Y:S02]  /*0190*/  MOV R5, UR5 ;  /* 0x0000000500057c02 */ /* 0x000fe40008000f00 */
[----:B------:R-:W-:-:S09]  /*01a0*/  IADD3.X R3, PT, PT, RZ, R3, RZ, P0, !PT ;  /* 0x00000003ff037210 */ /* 0x000fd200007fe4ff */
.L_x_5:
[----:B------:R-:W2:Y:S04]  /*01b0*/  LDG.E R15, desc[UR10][R4.64+-0x20] ;  /* 0xffffe00a040f7981 */ /* 0x000ea8000c1e1900 */
[----:B------:R-:W2:Y:S04]  /*01c0*/  LDG.E R16, desc[UR10][R2.64+-0x20] ;  /* 0xffffe00a02107981 */ /* 0x000ea8000c1e1900 */
        /* <DEDUP_REMOVED lines=15> */
[----:B--2---:R-:W-:-:S03]  /*02c0*/  FFMA R15, R15, R16, R14 ;  /* 0x000000100f0f7223 */ /* 0x004fc6000000000e */
[----:B------:R-:W2:Y:S04]  /*02d0*/  LDG.E R16, desc[UR10][R4.64] ;  /* 0x0000000a04107981 */ /* 0x000ea8000c1e1900 */
[----:B------:R-:W2:Y:S01]  /*02e0*/  LDG.E R14, desc[UR10][R4.64+0x4] ;  /* 0x0000040a040e7981 */ /* 0x000ea2000c1e1900 */
[----:B---3--:R-:W-:-:S03]  /*02f0*/  FFMA R24, R24, R25, R15 ;  /* 0x0000001918187223 */ /* 0x008fc6000000000f */
        /* <DEDUP_REMOVED lines=14> */
[----:B------:R-:W-:-:S03]  /*03e0*/  FFMA R27, R11, R8, R26 ;  /* 0x000000080b1b7223 */ /* 0x000fc6000000001a */
[----:B------:R-:W5:Y:S04]  /*03f0*/  LDG.E R13, desc[UR10][R2.64+0x18] ;  /* 0x0000180a020d7981 */ /* 0x000f68000c1e1900 */
[----:B------:R0:W5:Y:S04]  /*0400*/  LDG.E R8, desc[UR10][R4.64+0x1c] ;  /* 0x00001c0a04087981 */ /* 0x000168000c1e1900 */
[----:B------:R1:W5:Y:S01]  /*0410*/  LDG.E R11, desc[UR10][R2.64+0x1c] ;  /* 0x00001c0a020b7981 */ /* 0x000362000c1e1900 */
[----:B------:R-:W-:Y:S01]  /*0420*/  FFMA R9, R10, R9, R27 ;  /* 0x000000090a097223 */ /* 0x000fe2000000001b */
[----:B------:R-:W-:-:S04]  /*0430*/  UIADD3 UR9, UPT, UPT, UR9, 0x10, URZ ;  /* 0x0000001009097890 */ /* 0x000fc8000fffe0ff */
[----:B------:R-:W-:Y:S01]  /*0440*/  UISETP.NE.AND UP1, UPT, UR9, URZ, UPT ;  /* 0x000000ff0900728c */ /* 0x000fe2000bf25270 */
[----:B0-----:R-:W-:Y:S02]  /*0450*/  IADD3 R4, P0, PT, R4, 0x40, RZ ;  /* 0x0000004004047810 */ /* 0x001fe40007f1e0ff */
[----:B-1----:R-:W-:Y:S02]  /*0460*/  IADD3 R2, P1, PT, R2, 0x40, RZ ;  /* 0x0000004002027810 */ /* 0x002fe40007f3e0ff */
[----:B------:R-:W-:Y:S02]  /*0470*/  IADD3.X R5, PT, PT, RZ, R5, RZ, P0, !PT ;  /* 0x00000005ff057210 */ /* 0x000fe400007fe4ff */
[----:B------:R-:W-:Y:S01]  /*0480*/  IADD3.X R3, PT, PT, RZ, R3, RZ, P1, !PT ;  /* 0x00000003ff037210 */ /* 0x000fe20000ffe4ff */
[----:B--2---:R-:W-:-:S04]  /*0490*/  FFMA R9, R16, R17, R9 ;  /* 0x0000001110097223 */ /* 0x004fc80000000009 */
[----:B---3--:R-:W-:-:S04]  /*04a0*/  FFMA R9, R14, R15, R9 ;  /* 0x0000000f0e097223 */ /* 0x008fc80000000009 */
[----:B----4-:R-:W-:-:S04]  /*04b0*/  FFMA R9, R18, R19, R9 ;  /* 0x0000001312097223 */ /* 0x010fc80000000009 */
[----:B-----5:R-:W-:-:S04]  /*04c0*/  FFMA R9, R20, R21, R9 ;  /* 0x0000001514097223 */ /* 0x020fc80000000009 */
[----:B------:R-:W-:-:S04]  /*04d0*/  FFMA R9, R22, R23, R9 ;  /* 0x0000001716097223 */ /* 0x000fc80000000009 */
[----:B------:R-:W-:-:S04]  /*04e0*/  FFMA R9, R24, R25, R9 ;  /* 0x0000001918097223 */ /* 0x000fc80000000009 */
[----:B------:R-:W-:-:S04]  /*04f0*/  FFMA R9, R12, R13, R9 ;  /* 0x0000000d0c097223 */ /* 0x000fc80000000009 */
[----:B------:R-:W-:Y:S01]  /*0500*/  FFMA R14, R8, R11, R9 ;  /* 0x0000000b080e7223 */ /* 0x000fe20000000009 */
[----:B------:R-:W-:Y:S06]  /*0510*/  BRA.U UP1, `(.L_x_5) ;  /* 0xfffffffd01247547 */ /* 0x000fec000b83ffff */
.L_x_4:
[----:B------:R-:W-:Y:S05]  /*0520*/  BRA.U !UP0, `(.L_x_3) ;  /* 0x00000005086c7547 */ /* 0x000fea000b800000 */
[----:B------:R-:W-:Y:S02]  /*0530*/  UISETP.GE.U32.AND UP0, UPT, UR7, 0x8, UPT ;  /* 0x000000080700788c */ /* 0x000fe4000bf06070 */
[----:B------:R-:W-:-:S04]  /*0540*/  ULOP3.LUT UR5, UR6, 0x7, URZ, 0xc0, !UPT ;  /* 0x0000000706057892 */ /* 0x000fc8000f8ec0ff */
[----:B------:R-:W-:-:S03]  /*0550*/  UISETP.NE.AND UP1, UPT, UR5, URZ, UPT ;  /* 0x000000ff0500728c */ /* 0x000fc6000bf25270 */
[----:B------:R-:W-:Y:S08]  /*0560*/  BRA.U !UP0, `(.L_x_6) ;  /* 0x00000001088c7547 */ /* 0x000ff0000b800000 */
[----:B------:R-:W0:Y:S01]  /*0570*/  LDC.64 R8, c[0x0][0x390] ;  /* 0x0000e400ff087b82 */ /* 0x000e220000000a00 */
[CC--:B------:R-:W-:Y:S02]  /*0580*/  IADD3 R3, PT, PT, R6.reuse, R7.reuse, RZ ;  /* 0x0000000706037210 */ /* 0x0c0fe40007ffe0ff */
[----:B------:R-:W-:-:S05]  /*0590*/  IADD3 R10, P0, PT, R6, R7, RZ ;  /* 0x00000007060a7210 */ /* 0x000fca0007f1e0ff */
[----:B------:R-:W1:Y:S08]  /*05a0*/  LDC.64 R12, c[0x0][0x390] ;  /* 0x0000e400ff0c7b82 */ /* 0x000e700000000a00 */
[----:B------:R-:W2:Y:S01]  /*05b0*/  LDC.64 R4, c[0x0][0x388] ;  /* 0x0000e200ff047b82 */ /* 0x000ea20000000a00 */
[----:B0-----:R-:W-:Y:S01]  /*05c0*/  IMAD.WIDE.U32 R8, R3, 0x4, R8 ;  /* 0x0000000403087825 */ /* 0x001fe200078e0008 */
[----:B------:R-:W-:-:S02]  /*05d0*/  IADD3.X R3, PT, PT, RZ, RZ, RZ, P0, !PT ;  /* 0x000000ffff037210 */ /* 0x000fc400007fe4ff */
[----:B-1----:R-:W-:-:S04]  /*05e0*/  LEA R2, P0, R10, R12, 0x2 ;  /* 0x0000000c0a027211 */ /* 0x002fc800078010ff */
[----:B------:R-:W-:Y:S02]  /*05f0*/  LEA.HI.X R3, R10, R13, R3, 0x2, P0 ;  /* 0x0000000d0a037211 */ /* 0x000fe400000f1403 */
[----:B------:R-:W3:Y:S01]  /*0600*/  LDG.E R10, desc[UR10][R8.64] ;  /* 0x0000000a080a7981 */ /* 0x000ee2000c1e1900 */
[----:B--2---:R-:W-:-:S03]  /*0610*/  IMAD.WIDE.U32 R4, R7, 0x4, R4 ;  /* 0x0000000407047825 */ /* 0x004fc600078e0004 */
[----:B------:R-:W2:Y:S04]  /*0620*/  LDG.E R12, desc[UR10][R2.64+0x4] ;  /* 0x0000040a020c7981 */ /* 0x000ea8000c1e1900 */
        /* <DEDUP_REMOVED lines=14> */
[----:B------:R-:W-:Y:S01]  /*0710*/  IADD3 R7, PT, PT, R7, 0x8, RZ ;  /* 0x0000000807077810 */ /* 0x000fe20007ffe0ff */
[----:B---3--:R-:W-:-:S04]  /*0720*/  FFMA R10, R11, R10, R14 ;  /* 0x0000000a0b0a7223 */ /* 0x008fc8000000000e */
[----:B--2---:R-:W-:-:S04]  /*0730*/  FFMA R10, R13, R12, R10 ;  /* 0x0000000c0d0a7223 */ /* 0x004fc8000000000a */
[----:B----4-:R-:W-:-:S04]  /*0740*/  FFMA R10, R15, R16, R10 ;  /* 0x000000100f0a7223 */ /* 0x010fc8000000000a */
[----:B-----5:R-:W-:-:S04]  /*0750*/  FFMA R10, R17, R18, R10 ;  /* 0x00000012110a7223 */ /* 0x020fc8000000000a */
[----:B------:R-:W-:-:S04]  /*0760*/  FFMA R10, R19, R20, R10 ;  /* 0x00000014130a7223 */ /* 0x000fc8000000000a */
[----:B------:R-:W-:-:S04]  /*0770*/  FFMA R21, R21, R22, R10 ;  /* 0x0000001615157223 */ /* 0x000fc8000000000a */
[----:B------:R-:W-:-:S04]  /*0780*/  FFMA R8, R8, R9, R21 ;  /* 0x0000000908087223 */ /* 0x000fc80000000015 */
[----:B------:R-:W-:-:S07]  /*0790*/  FFMA R14, R23, R24, R8 ;  /* 0x00000018170e7223 */ /* 0x000fce0000000008 */
.L_x_6:
        /* <DEDUP_REMOVED lines=11> */
[----:B------:R-:W-:-:S05]  /*0850*/  IADD3.X R3, PT, PT, RZ, RZ, RZ, P0, !PT ;  /* 0x000000ffff037210 */ /* 0x000fca00007fe4ff */
[----:B------:R-:W3:Y:S01]  /*0860*/  LDG.E R8, desc[UR10][R8.64] ;  /* 0x0000000a08087981 */ /* 0x000ee2000c1e1900 */
[----:B-1----:R-:W-:-:S04]  /*0870*/  LEA R2, P0, R10, R12, 0x2 ;  /* 0x0000000c0a027211 */ /* 0x002fc800078010ff */
[----:B------:R-:W-:Y:S01]  /*0880*/  LEA.HI.X R3, R10, R13, R3, 0x2, P0 ;  /* 0x0000000d0a037211 */ /* 0x000fe200000f1403 */
[----:B--2---:R-:W-:-:S04]  /*0890*/  IMAD.WIDE.U32 R4, R7, 0x4, R4 ;  /* 0x0000000407047825 */ /* 0x004fc800078e0004 */
[----:B------:R-:W2:Y:S04]  /*08a0*/  LDG.E R12, desc[UR10][R2.64+0x4] ;  /* 0x0000040a020c7981 */ /* 0x000ea8000c1e1900 */
[----:B------:R-:W3:Y:S04]  /*08b0*/  LDG.E R11, desc[UR10][R4.64] ;  /* 0x0000000a040b7981 */ /* 0x000ee8000c1e1900 */
[----:B------:R-:W2:Y:S04]  /*08c0*/  LDG.E R10, desc[UR10][R4.64+0x4] ;  /* 0x0000040a040a7981 */ /* 0x000ea8000c1e1900 */
[----:B------:R-:W4:Y:S04]  /*08d0*/  LDG.E R13, desc[UR10][R4.64+0x8] ;  /* 0x0000080a040d7981 */ /* 0x000f28000c1e1900 */
[----:B------:R-:W4:Y:S04]  /*08e0*/  LDG.E R15, desc[UR10][R2.64+0x8] ;  /* 0x0000080a020f7981 */ /* 0x000f28000c1e1900 */
[----:B------:R-:W5:Y:S04]  /*08f0*/  LDG.E R17, desc[UR10][R4.64+0xc] ;  /* 0x00000c0a04117981 */ /* 0x000f68000c1e1900 */
[----:B------:R-:W5:Y:S01]  /*0900*/  LDG.E R16, desc[UR10][R2.64+0xc] ;  /* 0x00000c0a02107981 */ /* 0x000f62000c1e1900 */
[----:B------:R-:W-:Y:S01]  /*0910*/  IADD3 R7, PT, PT, R7, 0x4, RZ ;  /* 0x0000000407077810 */ /* 0x000fe20007ffe0ff */
[----:B---3--:R-:W-:-:S04]  /*0920*/  FFMA R11, R11, R8, R14 ;  /* 0x000000080b0b7223 */ /* 0x008fc8000000000e */
[----:B--2---:R-:W-:-:S04]  /*0930*/  FFMA R10, R10, R12, R11 ;  /* 0x0000000c0a0a7223 */ /* 0x004fc8000000000b */
[----:B----4-:R-:W-:-:S04]  /*0940*/  FFMA R10, R13, R15, R10 ;  /* 0x0000000f0d0a7223 */ /* 0x010fc8000000000a */
[----:B-----5:R-:W-:-:S07]  /*0950*/  FFMA R14, R17, R16, R10 ;  /* 0x00000010110e7223 */ /* 0x020fce000000000a */
.L_x_7:
[----:B------:R-:W-:Y:S05]  /*0960*/  BRA.U !UP1, `(.L_x_3) ;  /* 0x00000001095c7547 */ /* 0x000fea000b800000 */
[----:B------:R-:W0:Y:S01]  /*0970*/  LDC.64 R2, c[0x0][0x390] ;  /* 0x0000e400ff027b82 */ /* 0x000e220000000a00 */
[----:B------:R-:W-:Y:S01]  /*0980*/  IADD3 R9, PT, PT, R6, R7, RZ ;  /* 0x0000000706097210 */ /* 0x000fe20007ffe0ff */
[----:B------:R-:W-:-:S06]  /*0990*/  UIADD3 UR4, UPT, UPT, -UR4, URZ, URZ ;  /* 0x000000ff04047290 */ /* 0x000fcc000fffe1ff */
[----:B------:R-:W1:Y:S01]  /*09a0*/  LDC.64 R4, c[0x0][0x388] ;  /* 0x0000e200ff047b82 */ /* 0x000e620000000a00 */
[----:B0-----:R-:W-:-:S03]  /*09b0*/  IMAD.WIDE.U32 R2, R9, 0x4, R2 ;  /* 0x0000000409027825 */ /* 0x001fc600078e0002 */
[----:B------:R-:W-:Y:S02]  /*09c0*/  MOV R6, R2 ;  /* 0x0000000200067202 */ /* 0x000fe40000000f00 */
[----:B------:R-:W-:Y:S01]  /*09d0*/  MOV R9, R3 ;  /* 0x0000000300097202 */ /* 0x000fe20000000f00 */
[----:B-1----:R-:W-:-:S03]  /*09e0*/  IMAD.WIDE.U32 R4, R7, 0x4, R4 ;  /* 0x0000000407047825 */ /* 0x002fc600078e0004 */
[----:B------:R-:W-:Y:S02]  /*09f0*/  MOV R2, R4 ;  /* 0x0000000400027202 */ /* 0x000fe40000000f00 */
[----:B------:R-:W-:-:S07]  /*0a00*/  MOV R7, R5 ;  /* 0x0000000500077202 */ /* 0x000fce0000000f00 */
.L_x_8:
[----:B------:R-:W-:Y:S02]  /*0a10*/  MOV R3, R7 ;  /* 0x0000000700037202 */ /* 0x000fe40000000f00 */
[----:B------:R-:W-:Y:S02]  /*0a20*/  MOV R4, R6 ;  /* 0x0000000600047202 */ /* 0x000fe40000000f00 */
[----:B------:R-:W-:Y:S02]  /*0a30*/  MOV R5, R9 ;  /* 0x0000000900057202 */ /* 0x000fe40000000f00 */
[----:B------:R0:W2:Y:S04]  /*0a40*/  LDG.E R3, desc[UR10][R2.64] ;  /* 0x0000000a02037981 */ /* 0x0000a8000c1e1900 */
[----:B------:R-:W2:Y:S01]  /*0a50*/  LDG.E R4, desc[UR10][R4.64] ;  /* 0x0000000a04047981 */ /* 0x000ea2000c1e1900 */
[----:B------:R-:W-:Y:S01]  /*0a60*/  UIADD3 UR4, UPT, UPT, UR4, 0x1, URZ ;  /* 0x0000000104047890 */ /* 0x000fe2000fffe0ff */
[----:B------:R-:W-:-:S03]  /*0a70*/  IADD3 R6, P0, PT, R6, 0x4, RZ ;  /* 0x0000000406067810 */ /* 0x000fc60007f1e0ff */
[----:B------:R-:W-:Y:S01]  /*0a80*/  UISETP.NE.AND UP0, UPT, UR4, URZ, UPT ;  /* 0x000000ff0400728c */ /* 0x000fe2000bf05270 */
[----:B0-----:R-:W-:Y:S02]  /*0a90*/  IADD3 R2, P1, PT, R2, 0x4, RZ ;  /* 0x0000000402027810 */ /* 0x001fe40007f3e0ff */
[----:B------:R-:W-:Y:S02]  /*0aa0*/  IADD3.X R9, PT, PT, RZ, R9, RZ, P0, !PT ;  /* 0x00000009ff097210 */ /* 0x000fe400007fe4ff */
[----:B------:R-:W-:Y:S01]  /*0ab0*/  IADD3.X R7, PT, PT, RZ, R7, RZ, P1, !PT ;  /* 0x00000007ff077210 */ /* 0x000fe20000ffe4ff */
[----:B--2---:R-:W-:-:S03]  /*0ac0*/  FFMA R14, R3, R4, R14 ;  /* 0x00000004030e7223 */ /* 0x004fc6000000000e */
[----:B------:R-:W-:Y:S05]  /*0ad0*/  BRA.U UP0, `(.L_x_8) ;  /* 0xfffffffd00cc7547 */ /* 0x000fea000b83ffff */
.L_x_3:
[----:B------:R-:W1:Y:S08]  /*0ae0*/  LDC.64 R2, c[0x0][0x380] ;  /* 0x0000e000ff027b82 */ /* 0x000e700000000a00 */
[----:B------:R-:W0:Y:S08]  /*0af0*/  LDC.U8 R6, c[0x0][0x3a8] ;  /* 0x0000ea00ff067b82 */ /* 0x000e300000000000 */
[----:B------:R-:W2:Y:S01]  /*0b00*/  LDC.64 R4, c[0x0][0x398] ;  /* 0x0000e600ff047b82 */ /* 0x000ea20000000a00 */
[----:B-1----:R-:W-:-:S06]  /*0b10*/  IMAD.WIDE.U32 R2, R0, 0x4, R2 ;  /* 0x0000000400027825 */ /* 0x002fcc00078e0002 */
[----:B------:R-:W3:Y:S01]  /*0b20*/  LDG.E R3, desc[UR10][R2.64] ;  /* 0x0000000a02037981 */ /* 0x000ee2000c1e1900 */
[----:B0-----:R-:W-:-:S04]  /*0b30*/  PRMT R6, R6, 0x8880, RZ ;  /* 0x0000888006067816 */ /* 0x001fc800000000ff */
[----:B------:R-:W-:Y:S01]  /*0b40*/  ISETP.NE.AND P0, PT, R6, 0x1, PT ;  /* 0x000000010600780c */ /* 0x000fe20003f05270 */
[----:B--2---:R-:W-:-:S04]  /*0b50*/  IMAD.WIDE.U32 R4, R0, 0x4, R4 ;  /* 0x0000000400047825 */ /* 0x004fc800078e0004 */
[----:B---3--:R-:W-:Y:S01]  /*0b60*/  FADD R7, R3, R14 ;  /* 0x0000000e03077221 */ /* 0x008fe20000000000 */
[----:B------:R-:W-:-:S07]  /*0b70*/  FSETP.GEU.AND P1, PT, R14, -R3, PT ;  /* 0x800000030e00720b */ /* 0x000fce0003f2e000 */
[----:B------:R-:W-:-:S05]  /*0b80*/  @!P0 FSEL R7, R7, RZ, P1 ;  /* 0x000000ff07078208 */ /* 0x000fca0000800000 */
[----:B------:R-:W-:Y:S01]  /*0b90*/  STG.E desc[UR10][R4.64], R7 ;  /* 0x0000000704007986 */ /* 0x000fe2000c10190a */
[----:B------:R-:W-:Y:S05]  /*0ba0*/  EXIT ;  /* 0x000000000000794d */ /* 0x000fea0003800000 */
.L_x_9:
        /* <DEDUP_REMOVED lines=13> */
.L_x_140:


//--------------------- .text._Z18executelrnNormCudaPfffiiiiS_i --------------------------
	.section	.text._Z18executelrnNormCudaPfffiiiiS_i,"ax",@progbits
	.align	128
        .global         _Z18executelrnNormCudaPfffiiiiS_i
        .type           _Z18executelrnNormCudaPfffiiiiS_i,@function
        .size           _Z18executelrnNormCudaPfffiiiiS_i,(.L_x_135 - _Z18executelrnNormCudaPfffiiiiS_i)
        .other          _Z18executelrnNormCudaPfffiiiiS_i,@"STO_CUDA_ENTRY STV_DEFAULT"
_Z18executelrnNormCudaPfffiiiiS_i:
.text._Z18executelrnNormCudaPfffiiiiS_i:
[----:B------:R-:W-:Y:S08]  /*0000*/  LDC R1, c[0x0][0x37c] ;  /* 0x0000df00ff017b82 */ /* 0x000ff00000000800 */
[----:B------:R-:W0:Y:S01]  /*0010*/  S2UR UR13, SR_CTAID.X ;  /* 0x00000000000d79c3 */ /* 0x000e220000002500 */
[----:B------:R-:W1:Y:S01]  /*0020*/  S2R R7, SR_TID.X ;  /* 0x0000000000077919 */ /* 0x000e620000002100 */
[----:B------:R-:W-:Y:S01]  /*0030*/  IMAD.MOV.U32 R28, RZ, RZ, RZ ;  /* 0x000000ffff1c7224 */ /* 0x000fe200078e00ff */
[----:B------:R-:W2:Y:S01]  /*0040*/  LDCU.64 UR8, c[0x0][0x358] ;  /* 0x00006b00ff0877ac */ /* 0x000ea20008000a00 */
[----:B------:R-:W3:Y:S04]  /*0050*/  S2R R6, SR_TID.Y ;  /* 0x0000000000067919 */ /* 0x000ee80000002200 */
[----:B------:R-:W4:Y:S01]  /*0060*/  LDC R0, c[0x0][0x394] ;  /* 0x0000e500ff007b82 */ /* 0x000f220000000800 */
[----:B0-----:R-:W-:Y:S01]  /*0070*/  IMAD.U32 R3, RZ, RZ, UR13 ;  /* 0x0000000dff037e24 */ /* 0x001fe2000f8e00ff */
[----:B------:R-:W-:-:S04]  /*0080*/  UISETP.LT.U32.AND UP0, UPT, UR13, 0x3, UPT ;  /* 0x000000030d00788c */ /* 0x000fc8000bf01070 */
[----:B------:R-:W-:Y:S01]  /*0090*/  USEL UR5, UR13, 0x3, !UP0 ;  /* 0x000000030d057887 */ /* 0x000fe2000c000000 */
[----:B----4-:R-:W-:-:S03]  /*00a0*/  VIADDMNMX R0, R3, 0x2, R0, PT ;  /* 0x0000000203007846 */ /* 0x010fc60003800100 */
[----:B------:R-:W-:Y:S01]  /*00b0*/  UIADD3 UR5, UPT, UPT, UR5, -0x3, URZ ;  /* 0xfffffffd05057890 */ /* 0x000fe2000fffe0ff */
[----:B------:R-:W-:-:S13]  /*00c0*/  R2UR UR4, R0 ;  /* 0x00000000000472ca */ /* 0x000fda00000e0000 */
[----:B------:R-:W-:-:S04]  /*00d0*/  UIADD3 UR10, UPT, UPT, UR4, -0x1, URZ ;  /* 0xffffffff040a7890 */ /* 0x000fc8000fffe0ff */
[----:B------:R-:W-:-:S09]  /*00e0*/  UISETP.GE.AND UP0, UPT, UR5, UR10, UPT ;  /* 0x0000000a0500728c */ /* 0x000fd2000bf06270 */
[----:B-123--:R-:W-:Y:S05]  /*00f0*/  BRA.U UP0, `(.L_x_10) ;  /* 0x0000000d00707547 */ /* 0x00efea000b800000 */
[----:B------:R-:W-:Y:S01]  /*0100*/  UISETP.LT.U32.AND UP0, UPT, UR13, 0x3, UPT ;  /* 0x000000030d00788c */ /* 0x000fe2000bf01070 */
[----:B------:R-:W-:Y:S01]  /*0110*/  IMAD.MOV.U32 R28, RZ, RZ, RZ ;  /* 0x000000ffff1c7224 */ /* 0x000fe200078e00ff */
[----:B------:R-:W-:Y:S02]  /*0120*/  ULOP3.LUT UR7, URZ, UR13, URZ, 0x33, !UPT ;  /* 0x0000000dff077292 */ /* 0x000fe4000f8e33ff */
[----:B------:R-:W-:-:S04]  /*0130*/  USEL UR6, UR13, 0x3, UP0 ;  /* 0x000000030d067887 */ /* 0x000fc80008000000 */
[----:B------:R-:W-:-:S04]  /*0140*/  UIADD3 UR6, UPT, UPT, UR4, UR6, URZ ;  /* 0x0000000604067290 */ /* 0x000fc8000fffe0ff */
[----:B------:R-:W-:-:S04]  /*0150*/  UIADD3 UR7, UPT, UPT, UR6, UR7, URZ ;  /* 0x0000000706077290 */ /* 0x000fc8000fffe0ff */
[----:B------:R-:W-:-:S09]  /*0160*/  ULOP3.LUT UP0, UR7, UR7, 0x3, URZ, 0xc0, !UPT ;  /* 0x0000000307077892 */ /* 0x000fd2000f80c0ff */
[----:B------:R-:W-:Y:S05]  /*0170*/  BRA.U !UP0, `(.L_x_11) ;  /* 0x0000000108c07547 */ /* 0x000fea000b800000 */
[----:B------:R-:W0:Y:S01]  /*0180*/  LDCU.64 UR14, c[0x0][0x398] ;  /* 0x00007300ff0e77ac */ /* 0x000e220008000a00 */
[----:B------:R-:W1:Y:S01]  /*0190*/  LDC R4, c[0x0][0x3a8] ;  /* 0x0000ea00ff047b82 */ /* 0x000e620000000800 */
[----:B------:R-:W-:Y:S01]  /*01a0*/  IMAD.MOV.U32 R28, RZ, RZ, RZ ;  /* 0x000000ffff1c7224 */ /* 0x000fe200078e00ff */
[----:B------:R-:W-:-:S06]  /*01b0*/  UIADD3 UR7, UPT, UPT, -UR7, URZ, URZ ;  /* 0x000000ff07077290 */ /* 0x000fcc000fffe1ff */
[----:B------:R-:W2:Y:S08]  /*01c0*/  LDC.64 R30, c[0x0][0x380] ;  /* 0x0000e000ff1e7b82 */ /* 0x000eb00000000a00 */
[----:B------:R-:W3:Y:S01]  /*01d0*/  LDC.64 R2, c[0x0][0x398] ;  /* 0x0000e600ff027b82 */ /* 0x000ee20000000a00 */
[----:B0-----:R-:W-:-:S04]  /*01e0*/  IMAD.U32 R0, RZ, RZ, UR14 ;  /* 0x0000000eff007e24 */ /* 0x001fc8000f8e00ff */
[----:B------:R-:W-:-:S05]  /*01f0*/  IMAD R0, R0, UR5, R7 ;  /* 0x0000000500007c24 */ /* 0x000fca000f8e0207 */
[----:B-1----:R-:W-:-:S05]  /*0200*/  LEA R5, R4, R0, 0x5 ;  /* 0x0000000004057211 */ /* 0x002fca00078e28ff */
[----:B------:R-:W-:-:S04]  /*0210*/  IMAD R5, R5, UR15, R6 ;  /* 0x0000000f05057c24 */ /* 0x000fc8000f8e0206 */
[----:B--2---:R-:W-:-:S07]  /*0220*/  IMAD R0, R4, 0x20, R5 ;  /* 0x0000002004007824 */ /* 0x004fce00078e0205 */
.L_x_16:
[----:B0-----:R-:W-:-:S06]  /*0230*/  IMAD.WIDE R4, R0, 0x4, R30 ;  /* 0x0000000400047825 */ /* 0x001fcc00078e021e */
[----:B------:R-:W2:Y:S01]  /*0240*/  LDG.E R4, desc[UR8][R4.64] ;  /* 0x0000000804047981 */ /* 0x000ea2000c1e1900 */
[----:B------:R-:W-:Y:S01]  /*0250*/  BSSY.RECONVERGENT B0, `(.L_x_12) ;  /* 0x0000006000007945 */ /* 0x000fe20003800200 */
[----:B--2---:R-:W0:Y:S02]  /*0260*/  F2F.F64.F32 R10, R4 ;  /* 0x00000004000a7310 */ /* 0x004e240000201800 */
[----:B0-----:R-:W-:-:S10]  /*0270*/  DADD R8, -RZ, |R10| ;  /* 0x00000000ff087229 */ /* 0x001fd4000000050a */
[----:B------:R-:W-:Y:S01]  /*0280*/  IMAD.MOV.U32 R12, RZ, RZ, R8 ;  /* 0x000000ffff0c7224 */ /* 0x000fe200078e0008 */
[----:B-1----:R-:W-:-:S07]  /*0290*/  MOV R8, 0x2b0 ;  /* 0x000002b000087802 */ /* 0x002fce0000000f00 */
[----:B---3--:R-:W-:Y:S05]  /*02a0*/  CALL.REL.NOINC `($_Z18executelrnNormCudaPfffiiiiS_i$__internal_accurate_pow) ;  /* 0x0000001800c87944 */ /* 0x008fea0003c00000 */
[----:B------:R-:W-:Y:S05]  /*02b0*/  BSYNC.RECONVERGENT B0 ;  /* 0x0000000000007941 */ /* 0x000fea0003800200 */
.L_x_12:
[----:B------:R-:W-:Y:S01]  /*02c0*/  DADD R12, R10, 2 ;  /* 0x400000000a0c7429 */ /* 0x000fe20000000000 */
[----:B------:R-:W-:Y:S01]  /*02d0*/  FSETP.NEU.AND P0, PT, R4, RZ, PT ;  /* 0x000000ff0400720b */ /* 0x000fe20003f0d000 */
[----:B------:R-:W-:Y:S03]  /*02e0*/  BSSY.RECONVERGENT B0, `(.L_x_13) ;  /* 0x000000e000007945 */ /* 0x000fe60003800200 */
[----:B------:R-:W-:Y:S02]  /*02f0*/  FSEL R8, R9, RZ, P0 ;  /* 0x000000ff09087208 */ /* 0x000fe40000000000 */
[----:B------:R-:W-:-:S03]  /*0300*/  FSEL R9, R16, RZ, P0 ;  /* 0x000000ff10097208 */ /* 0x000fc60000000000 */
[----:B------:R-:W-:-:S04]  /*0310*/  LOP3.LUT R12, R13, 0x7ff00000, RZ, 0xc0, !PT ;  /* 0x7ff000000d0c7812 */ /* 0x000fc800078ec0ff */
[----:B------:R-:W-:-:S13]  /*0320*/  ISETP.NE.AND P1, PT, R12, 0x7ff00000, PT ;  /* 0x7ff000000c00780c */ /* 0x000fda0003f25270 */
[----:B------:R-:W-:Y:S05]  /*0330*/  @P1 BRA `(.L_x_14) ;  /* 0x0000000000201947 */ /* 0x000fea0003800000 */
[----:B------:R-:W-:-:S13]  /*0340*/  FSETP.NAN.AND P0, PT, R4, R4, PT ;  /* 0x000000040400720b */ /* 0x000fda0003f08000 */
[----:B------:R-:W-:Y:S05]  /*0350*/  @P0 BRA `(.L_x_15) ;  /* 0x0000000000140947 */ /* 0x000fea0003800000 */
[----:B------:R-:W-:-:S14]  /*0360*/  DSETP.NEU.AND P0, PT, |R10|, +INF , PT ;  /* 0x7ff000000a00742a */ /* 0x000fdc0003f0d200 */
[----:B------:R-:W-:Y:S05]  /*0370*/  @P0 BRA `(.L_x_14) ;  /* 0x0000000000100947 */ /* 0x000fea0003800000 */
[----:B------:R-:W-:Y:S01]  /*0380*/  IMAD.MOV.U32 R8, RZ, RZ, 0x0 ;  /* 0x00000000ff087424 */ /* 0x000fe200078e00ff */
[----:B------:R-:W-:Y:S01]  /*0390*/  MOV R9, 0x7ff00000 ;  /* 0x7ff0000000097802 */ /* 0x000fe20000000f00 */
[----:B------:R-:W-:Y:S06]  /*03a0*/  BRA `(.L_x_14) ;  /* 0x0000000000047947 */ /* 0x000fec0003800000 */
.L_x_15:
[----:B------:R-:W-:-:S11]  /*03b0*/  DADD R8, R10, 2 ;  /* 0x400000000a087429 */ /* 0x000fd60000000000 */
.L_x_14:
[----:B------:R-:W-:Y:S05]  /*03c0*/  BSYNC.RECONVERGENT B0 ;  /* 0x0000000000007941 */ /* 0x000fea0003800200 */
.L_x_13:
[----:B------:R-:W0:Y:S01]  /*03d0*/  F2F.F64.F32 R28, R28 ;  /* 0x0000001c001c7310 */ /* 0x000e220000201800 */
[----:B------:R-:W-:Y:S01]  /*03e0*/  FSETP.NEU.AND P0, PT, R4, 1, PT ;  /* 0x3f8000000400780b */ /* 0x000fe20003f0d000 */
[----:B------:R-:W-:Y:S01]  /*03f0*/  UIADD3 UR7, UPT, UPT, UR7, 0x1, URZ ;  /* 0x0000000107077890 */ /* 0x000fe2000fffe0ff */
[----:B------:R-:W-:Y:S01]  /*0400*/  IMAD R0, R2, R3, R0 ;  /* 0x0000000302007224 */ /* 0x000fe200078e0200 */
[----:B------:R-:W-:Y:S01]  /*0410*/  UIADD3 UR5, UPT, UPT, UR5, 0x1, URZ ;  /* 0x0000000105057890 */ /* 0x000fe2000fffe0ff */
[----:B------:R-:W-:Y:S01]  /*0420*/  FSEL R4, R8, RZ, P0 ;  /* 0x000000ff08047208 */ /* 0x000fe20000000000 */
[----:B------:R-:W-:Y:S01]  /*0430*/  UISETP.NE.AND UP0, UPT, UR7, URZ, UPT ;  /* 0x000000ff0700728c */ /* 0x000fe2000bf05270 */
[----:B------:R-:W-:-:S06]  /*0440*/  FSEL R5, R9, 1.875, P0 ;  /* 0x3ff0000009057808 */ /* 0x000fcc0000000000 */
[----:B0-----:R-:W-:-:S06]  /*0450*/  DADD R4, R28, R4 ;  /* 0x000000001c047229 */ /* 0x001fcc0000000004 */
[----:B------:R0:W1:Y:S01]  /*0460*/  F2F.F32.F64 R28, R4 ;  /* 0x00000004001c7310 */ /* 0x0000620000301000 */
[----:B------:R-:W-:Y:S05]  /*0470*/  BRA.U UP0, `(.L_x_16) ;  /* 0xfffffffd006c7547 */ /* 0x000fea000b83ffff */
.L_x_11:
[----:B------:R-:W-:-:S04]  /*0480*/  UIADD3 UR6, UPT, UPT, -UR13, -0x2, UR6 ;  /* 0xfffffffe0d067890 */ /* 0x000fc8000fffe106 */
[----:B------:R-:W-:-:S09]  /*0490*/  UISETP.GE.U32.AND UP0, UPT, UR6, 0x3, UPT ;  /* 0x000000030600788c */ /* 0x000fd2000bf06070 */
[----:B------:R-:W-:Y:S05]  /*04a0*/  BRA.U !UP0, `(.L_x_10) ;  /* 0x0000000908847547 */ /* 0x000fea000b800000 */
[----:B------:R-:W2:Y:S01]  /*04b0*/  LDCU.64 UR6, c[0x0][0x398] ;  /* 0x00007300ff0677ac */ /* 0x000ea20008000a00 */
[----:B------:R-:W3:Y:S01]  /*04c0*/  LDC R13, c[0x0][0x3a8] ;  /* 0x0000ea00ff0d7b82 */ /* 0x000ee20000000800 */
[----:B------:R-:W-:Y:S02]  /*04d0*/  UIADD3 UR11, UPT, UPT, UR5, 0x2, URZ ;  /* 0x00000002050b7890 */ /* 0x000fe4000fffe0ff */
[----:B------:R-:W-:-:S05]  /*04e0*/  UIADD3 UR12, UPT, UPT, UR5, 0x3, URZ ;  /* 0x00000003050c7890 */ /* 0x000fca000fffe0ff */
[----:B------:R-:W4:Y:S01]  /*04f0*/  LDC.64 R10, c[0x0][0x380] ;  /* 0x0000e000ff0a7b82 */ /* 0x000f220000000a00 */
[----:B--2---:R-:W-:Y:S02]  /*0500*/  UIMAD UR4, UR5, UR6, UR6 ;  /* 0x00000006050472a4 */ /* 0x004fe4000f8e0206 */
[----:B------:R-:W-:-:S04]  /*0510*/  IMAD.U32 R8, RZ, RZ, UR6 ;  /* 0x00000006ff087e24 */ /* 0x000fc8000f8e00ff */
[C-C-:B------:R-:W-:Y:S02]  /*0520*/  IMAD R2, R8.reuse, UR11, R7.reuse ;  /* 0x0000000b08027c24 */ /* 0x140fe4000f8e0207 */
[C-C-:B0-----:R-:W-:Y:S02]  /*0530*/  IMAD R4, R8.reuse, UR12, R7.reuse ;  /* 0x0000000c08047c24 */ /* 0x141fe4000f8e0207 */
[----:B------:R-:W-:Y:S01]  /*0540*/  VIADD R0, R7, UR4 ;  /* 0x0000000407007c36 */ /* 0x000fe20008000000 */
[----:B------:R-:W-:Y:S01]  /*0550*/  UIMAD UR4, UR6, UR7, URZ ;  /* 0x00000007060472a4 */ /* 0x000fe2000f8e02ff */
[----:B------:R-:W-:Y:S01]  /*0560*/  IMAD R8, R8, UR5, R7 ;  /* 0x0000000508087c24 */ /* 0x000fe2000f8e0207 */
[C---:B---3--:R-:W-:Y:S01]  /*0570*/  LEA R9, R13.reuse, R4, 0x5 ;  /* 0x000000040d097211 */ /* 0x048fe200078e28ff */
[C---:B------:R-:W-:Y:S02]  /*0580*/  IMAD R3, R13.reuse, 0x20, R0 ;  /* 0x000000200d037824 */ /* 0x040fe400078e0200 */
[----:B------:R-:W-:-:S02]  /*0590*/  IMAD R15, R13, 0x20, R8 ;  /* 0x000000200d0f7824 */ /* 0x000fc400078e0208 */
[----:B------:R-:W-:Y:S02]  /*05a0*/  IMAD R5, R13, 0x20, R2 ;  /* 0x000000200d057824 */ /* 0x000fe400078e0202 */
[--C-:B------:R-:W-:Y:S02]  /*05b0*/  IMAD R3, R3, UR7, R6.reuse ;  /* 0x0000000703037c24 */ /* 0x100fe4000f8e0206 */
[--C-:B------:R-:W-:Y:S02]  /*05c0*/  IMAD R2, R15, UR7, R6.reuse ;  /* 0x000000070f027c24 */ /* 0x100fe4000f8e0206 */
[--C-:B------:R-:W-:Y:S02]  /*05d0*/  IMAD R4, R5, UR7, R6.reuse ;  /* 0x0000000705047c24 */ /* 0x100fe4000f8e0206 */
[----:B------:R-:W-:Y:S01]  /*05e0*/  IMAD R9, R9, UR7, R6 ;  /* 0x0000000709097c24 */ /* 0x000fe2000f8e0206 */
[C---:B------:R-:W-:Y:S01]  /*05f0*/  LEA R2, R13.reuse, R2, 0x5 ;  /* 0x000000020d027211 */ /* 0x040fe200078e28ff */
[----:B------:R-:W-:-:S02]  /*0600*/  IMAD R5, R13, 0x20, R3 ;  /* 0x000000200d057824 */ /* 0x000fc400078e0203 */
[C---:B------:R-:W-:Y:S02]  /*0610*/  IMAD R4, R13.reuse, 0x20, R4 ;  /* 0x000000200d047824 */ /* 0x040fe400078e0204 */
[----:B----4-:R-:W-:-:S07]  /*0620*/  IMAD R3, R13, 0x20, R9 ;  /* 0x000000200d037824 */ /* 0x010fce00078e0209 */
.L_x_32:
[----:B------:R-:W-:-:S05]  /*0630*/  IMAD.WIDE R14, R2, 0x4, R10 ;  /* 0x00000004020e7825 */ /* 0x000fca00078e020a */
[----:B--2---:R-:W2:Y:S01]  /*0640*/  LDG.E R29, desc[UR8][R14.64] ;  /* 0x000000080e1d7981 */ /* 0x004ea2000c1e1900 */
[----:B------:R-:W-:Y:S01]  /*0650*/  BSSY.RECONVERGENT B0, `(.L_x_17) ;  /* 0x0000006000007945 */ /* 0x000fe20003800200 */
[----:B--2---:R-:W0:Y:S02]  /*0660*/  F2F.F64.F32 R32, R29 ;  /* 0x0000001d00207310 */ /* 0x004e240000201800 */
[----:B0-----:R-:W-:-:S10]  /*0670*/  DADD R8, -RZ, |R32| ;  /* 0x00000000ff087229 */ /* 0x001fd40000000520 */
[----:B------:R-:W-:Y:S01]  /*0680*/  IMAD.MOV.U32 R12, RZ, RZ, R8 ;  /* 0x000000ffff0c7224 */ /* 0x000fe200078e0008 */
[----:B---3--:R-:W-:-:S07]  /*0690*/  MOV R8, 0x6b0 ;  /* 0x000006b000087802 */ /* 0x008fce0000000f00 */
[----:B-1----:R-:W-:Y:S05]  /*06a0*/  CALL.REL.NOINC `($_Z18executelrnNormCudaPfffiiiiS_i$__internal_accurate_pow) ;  /* 0x0000001400c87944 */ /* 0x002fea0003c00000 */
[----:B------:R-:W-:Y:S05]  /*06b0*/  BSYNC.RECONVERGENT B0 ;  /* 0x0000000000007941 */ /* 0x000fea0003800200 */
.L_x_17:
[----:B------:R-:W-:-:S05]  /*06c0*/  IMAD.WIDE R18, R5, 0x4, R10 ;  /* 0x0000000405127825 */ /* 0x000fca00078e020a */
[----:B------:R-:W2:Y:S01]  /*06d0*/  LDG.E R0, desc[UR8][R18.64] ;  /* 0x0000000812007981 */ /* 0x000ea2000c1e1900 */
[----:B------:R-:W-:Y:S01]  /*06e0*/  DADD R12, R32, 2 ;  /* 0x40000000200c7429 */ /* 0x000fe20000000000 */
[----:B------:R0:W1:Y:S01]  /*06f0*/  F2F.F64.F32 R14, R28 ;  /* 0x0000001c000e7310 */ /* 0x0000620000201800 */
[C---:B------:R-:W-:Y:S01]  /*0700*/  FSETP.NEU.AND P1, PT, R29.reuse, RZ, PT ;  /* 0x000000ff1d00720b */ /* 0x040fe20003f2d000 */
[----:B------:R-:W-:Y:S01]  /*0710*/  BSSY.RECONVERGENT B0, `(.L_x_18) ;  /* 0x000000e000007945 */ /* 0x000fe20003800200 */
[----:B------:R-:W-:Y:S02]  /*0720*/  FSETP.NEU.AND P0, PT, R29, 1, PT ;  /* 0x3f8000001d00780b */ /* 0x000fe40003f0d000 */
[----:B------:R-:W-:Y:S02]  /*0730*/  FSEL R8, R9, RZ, P1 ;  /* 0x000000ff09087208 */ /* 0x000fe40000800000 */
[----:B------:R-:W-:Y:S02]  /*0740*/  FSEL R9, R16, RZ, P1 ;  /* 0x000000ff10097208 */ /* 0x000fe40000800000 */
[----:B------:R-:W-:-:S04]  /*0750*/  LOP3.LUT R12, R13, 0x7ff00000, RZ, 0xc0, !PT ;  /* 0x7ff000000d0c7812 */ /* 0x000fc800078ec0ff */
[----:B------:R-:W-:Y:S01]  /*0760*/  ISETP.NE.AND P2, PT, R12, 0x7ff00000, PT ;  /* 0x7ff000000c00780c */ /* 0x000fe20003f45270 */
[----:B--2---:R0:W2:-:S12]  /*0770*/  F2F.F64.F32 R30, R0 ;  /* 0x00000000001e7310 */ /* 0x0040980000201800 */
[----:B-1----:R-:W-:Y:S05]  /*0780*/  @P2 BRA `(.L_x_19) ;  /* 0x0000000000182947 */ /* 0x002fea0003800000 */
[----:B------:R-:W-:-:S13]  /*0790*/  FSETP.NAN.AND P1, PT, R29, R29, PT ;  /* 0x0000001d1d00720b */ /* 0x000fda0003f28000 */
[----:B------:R-:W-:Y:S01]  /*07a0*/  @P1 DADD R8, R32, 2 ;  /* 0x4000000020081429 */ /* 0x000fe20000000000 */
[----:B------:R-:W-:Y:S10]  /*07b0*/  @P1 BRA `(.L_x_19) ;  /* 0x00000000000c1947 */ /* 0x000ff40003800000 */
[----:B------:R-:W-:-:S14]  /*07c0*/  DSETP.NEU.AND P1, PT, |R32|, +INF , PT ;  /* 0x7ff000002000742a */ /* 0x000fdc0003f2d200 */
[----:B------:R-:W-:Y:S02]  /*07d0*/  @!P1 IMAD.MOV.U32 R8, RZ, RZ, 0x0 ;  /* 0x00000000ff089424 */ /* 0x000fe400078e00ff */
[----:B------:R-:W-:-:S07]  /*07e0*/  @!P1 IMAD.MOV.U32 R9, RZ, RZ, 0x7ff00000 ;  /* 0x7ff00000ff099424 */ /* 0x000fce00078e00ff */
.L_x_19:
[----:B------:R-:W-:Y:S05]  /*07f0*/  BSYNC.RECONVERGENT B0 ;  /* 0x0000000000007941 */ /* 0x000fea0003800200 */
.L_x_18:
[----:B------:R-:W-:Y:S01]  /*0800*/  FSEL R8, R8, RZ, P0 ;  /* 0x000000ff08087208 */ /* 0x000fe20000000000 */
[----:B------:R-:W-:Y:S01]  /*0810*/  BSSY.RECONVERGENT B0, `(.L_x_20) ;  /* 0x0000008000007945 */ /* 0x000fe20003800200 */
[----:B------:R-:W-:-:S06]  /*0820*/  FSEL R9, R9, 1.875, P0 ;  /* 0x3ff0000009097808 */ /* 0x000fcc0000000000 */
[----:B------:R-:W-:Y:S02]  /*0830*/  DADD R14, R14, R8 ;  /* 0x000000000e0e7229 */ /* 0x000fe40000000008 */
[----:B--2---:R-:W-:-:S04]  /*0840*/  DADD R8, -RZ, |R30| ;  /* 0x00000000ff087229 */ /* 0x004fc8000000051e */
[----:B------:R1:W2:Y:S06]  /*0850*/  F2F.F32.F64 R29, R14 ;  /* 0x0000000e001d7310 */ /* 0x0002ac0000301000 */
[----:B------:R-:W-:Y:S01]  /*0860*/  IMAD.MOV.U32 R12, RZ, RZ, R8 ;  /* 0x000000ffff0c7224 */ /* 0x000fe200078e0008 */
[----:B------:R-:W-:-:S07]  /*0870*/  MOV R8, 0x890 ;  /* 0x0000089000087802 */ /* 0x000fce0000000f00 */
[----:B012---:R-:W-:Y:S05]  /*0880*/  CALL.REL.NOINC `($_Z18executelrnNormCudaPfffiiiiS_i$__internal_accurate_pow) ;  /* 0x0000001400507944 */ /* 0x007fea0003c00000 */
[----:B------:R-:W-:Y:S05]  /*0890*/  BSYNC.RECONVERGENT B0 ;  /* 0x0000000000007941 */ /* 0x000fea0003800200 */
.L_x_20:
        /* <DEDUP_REMOVED lines=12> */
[----:B------:R-:W-:Y:S01]  /*0960*/  MOV R8, 0x0 ;  /* 0x0000000000087802 */ /* 0x000fe20000000f00 */
[----:B------:R-:W-:Y:S01]  /*0970*/  IMAD.MOV.U32 R9, RZ, RZ, 0x7ff00000 ;  /* 0x7ff00000ff097424 */ /* 0x000fe200078e00ff */
[----:B------:R-:W-:Y:S06]  /*0980*/  BRA `(.L_x_22) ;  /* 0x0000000000047947 */ /* 0x000fec0003800000 */
.L_x_23:
[----:B------:R-:W-:-:S11]  /*0990*/  DADD R8, R30, 2 ;  /* 0x400000001e087429 */ /* 0x000fd60000000000 */
.L_x_22:
[----:B------:R-:W-:Y:S05]  /*09a0*/  BSYNC.RECONVERGENT B0 ;  /* 0x0000000000007941 */ /* 0x000fea0003800200 */
.L_x_21:
[----:B------:R-:W-:-:S05]  /*09b0*/  IMAD.WIDE R14, R4, 0x4, R10 ;  /* 0x00000004040e7825 */ /* 0x000fca00078e020a */
[----:B------:R-:W2:Y:S01]  /*09c0*/  LDG.E R28, desc[UR8][R14.64] ;  /* 0x000000080e1c7981 */ /* 0x000ea2000c1e1900 */
[----:B------:R-:W0:Y:S01]  /*09d0*/  F2F.F64.F32 R12, R29 ;  /* 0x0000001d000c7310 */ /* 0x000e220000201800 */
[----:B------:R-:W-:Y:S01]  /*09e0*/  FSETP.NEU.AND P0, PT, R0, 1, PT ;  /* 0x3f8000000000780b */ /* 0x000fe20003f0d000 */
[----:B------:R-:W-:Y:S03]  /*09f0*/  BSSY.RECONVERGENT B0, `(.L_x_24) ;  /* 0x000000a000007945 */ /* 0x000fe60003800200 */
[----:B------:R-:W-:Y:S02]  /*0a00*/  FSEL R30, R8, RZ, P0 ;  /* 0x000000ff081e7208 */ /* 0x000fe40000000000 */
[----:B------:R-:W-:-:S06]  /*0a10*/  FSEL R31, R9, 1.875, P0 ;  /* 0x3ff00000091f7808 */ /* 0x000fcc0000000000 */
[----:B0-----:R-:W-:-:S10]  /*0a20*/  DADD R30, R12, R30 ;  /* 0x000000000c1e7229 */ /* 0x001fd4000000001e */
[----:B------:R-:W-:Y:S08]  /*0a30*/  F2F.F32.F64 R30, R30 ;  /* 0x0000001e001e7310 */ /* 0x000ff00000301000 */
[----:B--2---:R-:W0:Y:S02]  /*0a40*/  F2F.F64.F32 R32, R28 ;  /* 0x0000001c00207310 */ /* 0x004e240000201800 */
[----:B0-----:R-:W-:-:S10]  /*0a50*/  DADD R8, -RZ, |R32| ;  /* 0x00000000ff087229 */ /* 0x001fd40000000520 */
[----:B------:R-:W-:Y:S01]  /*0a60*/  IMAD.MOV.U32 R12, RZ, RZ, R8 ;  /* 0x000000ffff0c7224 */ /* 0x000fe200078e0008 */
[----:B------:R-:W-:-:S07]  /*0a70*/  MOV R8, 0xa90 ;  /* 0x00000a9000087802 */ /* 0x000fce0000000f00 */
[----:B------:R-:W-:Y:S05]  /*0a80*/  CALL.REL.NOINC `($_Z18executelrnNormCudaPfffiiiiS_i$__internal_accurate_pow) ;  /* 0x0000001000d07944 */ /* 0x000fea0003c00000 */
[----:B------:R-:W-:Y:S05]  /*0a90*/  BSYNC.RECONVERGENT B0 ;  /* 0x0000000000007941 */ /* 0x000fea0003800200 */
.L_x_24:
        /* <DEDUP_REMOVED lines=12> */
[----:B------:R-:W-:Y:S02]  /*0b60*/  IMAD.MOV.U32 R8, RZ, RZ, 0x0 ;  /* 0x00000000ff087424 */ /* 0x000fe400078e00ff */
[----:B------:R-:W-:Y:S01]  /*0b70*/  IMAD.MOV.U32 R9, RZ, RZ, 0x7ff00000 ;  /* 0x7ff00000ff097424 */ /* 0x000fe200078e00ff */
[----:B------:R-:W-:Y:S06]  /*0b80*/  BRA `(.L_x_26) ;  /* 0x0000000000047947 */ /* 0x000fec0003800000 */
.L_x_27:
[----:B------:R-:W-:-:S11]  /*0b90*/  DADD R8, R32, 2 ;  /* 0x4000000020087429 */ /* 0x000fd60000000000 */
.L_x_26:
[----:B------:R-:W-:Y:S05]  /*0ba0*/  BSYNC.RECONVERGENT B0 ;  /* 0x0000000000007941 */ /* 0x000fea0003800200 */
.L_x_25:
[----:B------:R-:W-:-:S05]  /*0bb0*/  IMAD.WIDE R16, R3, 0x4, R10 ;  /* 0x0000000403107825 */ /* 0x000fca00078e020a */
[----:B------:R-:W2:Y:S01]  /*0bc0*/  LDG.E R0, desc[UR8][R16.64] ;  /* 0x0000000810007981 */ /* 0x000ea2000c1e1900 */
[----:B------:R-:W0:Y:S01]  /*0bd0*/  F2F.F64.F32 R30, R30 ;  /* 0x0000001e001e7310 */ /* 0x000e220000201800 */
[----:B------:R-:W-:Y:S01]  /*0be0*/  FSETP.NEU.AND P0, PT, R28, 1, PT ;  /* 0x3f8000001c00780b */ /* 0x000fe20003f0d000 */
[----:B------:R-:W-:Y:S03]  /*0bf0*/  BSSY.RECONVERGENT B0, `(.L_x_28) ;  /* 0x000000a000007945 */ /* 0x000fe60003800200 */
[----:B------:R-:W-:Y:S02]  /*0c00*/  FSEL R14, R8, RZ, P0 ;  /* 0x000000ff080e7208 */ /* 0x000fe40000000000 */
[----:B------:R-:W-:-:S06]  /*0c10*/  FSEL R15, R9, 1.875, P0 ;  /* 0x3ff00000090f7808 */ /* 0x000fcc0000000000 */
[----:B0-----:R-:W-:-:S06]  /*0c20*/  DADD R14, R30, R14 ;  /* 0x000000001e0e7229 */ /* 0x001fcc000000000e */
[----:B------:R-:W-:Y:S08]  /*0c30*/  F2F.F32.F64 R29, R14 ;  /* 0x0000000e001d7310 */ /* 0x000ff00000301000 */
[----:B--2---:R-:W0:Y:S02]  /*0c40*/  F2F.F64.F32 R32, R0 ;  /* 0x0000000000207310 */ /* 0x004e240000201800 */
[----:B0-----:R-:W-:-:S10]  /*0c50*/  DADD R8, -RZ, |R32| ;  /* 0x00000000ff087229 */ /* 0x001fd40000000520 */
[----:B------:R-:W-:Y:S02]  /*0c60*/  MOV R12, R8 ;  /* 0x00000008000c7202 */ /* 0x000fe40000000f00 */
[----:B------:R-:W-:-:S07]  /*0c70*/  MOV R8, 0xc90 ;  /* 0x00000c9000087802 */ /* 0x000fce0000000f00 */
[----:B------:R-:W-:Y:S05]  /*0c80*/  CALL.REL.NOINC `($_Z18executelrnNormCudaPfffiiiiS_i$__internal_accurate_pow) ;  /* 0x0000001000507944 */ /* 0x000fea0003c00000 */
[----:B------:R-:W-:Y:S05]  /*0c90*/  BSYNC.RECONVERGENT B0 ;  /* 0x0000000000007941 */ /* 0x000fea0003800200 */
.L_x_28:
        /* <DEDUP_REMOVED lines=15> */
.L_x_31:
[----:B------:R-:W-:-:S11]  /*0d90*/  DADD R8, R32, 2 ;  /* 0x4000000020087429 */ /* 0x000fd60000000000 */
.L_x_30:
[----:B------:R-:W-:Y:S05]  /*0da0*/  BSYNC.RECONVERGENT B0 ;  /* 0x0000000000007941 */ /* 0x000fea0003800200 */
.L_x_29:
[----:B------:R-:W0:Y:S01]  /*0db0*/  F2F.F64.F32 R12, R29 ;  /* 0x0000001d000c7310 */ /* 0x000e220000201800 */
[----:B------:R-:W-:Y:S01]  /*0dc0*/  FSETP.NEU.AND P0, PT, R0, 1, PT ;  /* 0x3f8000000000780b */ /* 0x000fe20003f0d000 */
[----:B------:R-:W-:Y:S01]  /*0dd0*/  UIADD3 UR5, UPT, UPT, UR5, 0x4, URZ ;  /* 0x0000000405057890 */ /* 0x000fe2000fffe0ff */
[----:B------:R-:W-:Y:S02]  /*0de0*/  IMAD.U32 R0, RZ, RZ, UR4 ;  /* 0x00000004ff007e24 */ /* 0x000fe4000f8e00ff */
[----:B------:R-:W-:Y:S01]  /*0df0*/  FSEL R8, R8, RZ, P0 ;  /* 0x000000ff08087208 */ /* 0x000fe20000000000 */
[----:B------:R-:W-:Y:S01]  /*0e00*/  UISETP.GE.AND UP0, UPT, UR5, UR10, UPT ;  /* 0x0000000a0500728c */ /* 0x000fe2000bf06270 */
[----:B------:R-:W-:Y:S01]  /*0e10*/  FSEL R9, R9, 1.875, P0 ;  /* 0x3ff0000009097808 */ /* 0x000fe20000000000 */
[----:B------:R-:W-:Y:S02]  /*0e20*/  IMAD.U32 R15, RZ, RZ, UR4 ;  /* 0x00000004ff0f7e24 */ /* 0x000fe4000f8e00ff */
[----:B------:R-:W-:-:S02]  /*0e30*/  IMAD R5, R0, 0x4, R5 ;  /* 0x0000000400057824 */ /* 0x000fc400078e0205 */
[----:B------:R-:W-:Y:S01]  /*0e40*/  IMAD R2, R15, 0x4, R2 ;  /* 0x000000040f027824 */ /* 0x000fe200078e0202 */
[----:B0-----:R-:W-:Y:S01]  /*0e50*/  DADD R12, R12, R8 ;  /* 0x000000000c0c7229 */ /* 0x001fe20000000008 */
[----:B------:R-:W-:Y:S01]  /*0e60*/  MOV R9, UR4 ;  /* 0x0000000400097c02 */ /* 0x000fe20008000f00 */
[----:B------:R-:W-:-:S04]  /*0e70*/  IMAD.U32 R8, RZ, RZ, UR4 ;  /* 0x00000004ff087e24 */ /* 0x000fc8000f8e00ff */
[----:B------:R2:W3:Y:S01]  /*0e80*/  F2F.F32.F64 R28, R12 ;  /* 0x0000000c001c7310 */ /* 0x0004e20000301000 */
[----:B------:R-:W-:Y:S01]  /*0e90*/  LEA R4, R9, R4, 0x2 ;  /* 0x0000000409047211 */ /* 0x000fe200078e10ff */
[----:B------:R-:W-:Y:S01]  /*0ea0*/  IMAD R3, R8, 0x4, R3 ;  /* 0x0000000408037824 */ /* 0x000fe200078e0203 */
[----:B------:R-:W-:Y:S06]  /*0eb0*/  BRA.U !UP0, `(.L_x_32) ;  /* 0xfffffff508dc7547 */ /* 0x000fec000b83ffff */
.L_x_10:
[----:B0-----:R-:W0:Y:S01]  /*0ec0*/  LDC R5, c[0x0][0x3a8] ;  /* 0x0000ea00ff057b82 */ /* 0x001e220000000800 */
[----:B------:R-:W4:Y:S07]  /*0ed0*/  LDCU.64 UR4, c[0x0][0x398] ;  /* 0x00007300ff0477ac */ /* 0x000f2e0008000a00 */
[----:B------:R-:W1:Y:S01]  /*0ee0*/  LDC.64 R2, c[0x0][0x380] ;  /* 0x0000e000ff027b82 */ /* 0x000e620000000a00 */
[----:B----4-:R-:W-:Y:S01]  /*0ef0*/  IMAD.U32 R4, RZ, RZ, UR4 ;  /* 0x00000004ff047e24 */ /* 0x010fe2000f8e00ff */
[----:B------:R-:W4:Y:S01]  /*0f00*/  LDCU UR4, c[0x0][0x390] ;  /* 0x00007200ff0477ac */ /* 0x000f220008000800 */
[C---:B0-----:R-:W-:Y:S01]  /*0f10*/  LEA R7, R5.reuse, R7, 0x5 ;  /* 0x0000000705077211 */ /* 0x041fe200078e28ff */
[----:B------:R-:W-:-:S04]  /*0f20*/  IMAD R5, R5, 0x20, R6 ;  /* 0x0000002005057824 */ /* 0x000fc800078e0206 */
[----:B------:R-:W-:-:S04]  /*0f30*/  IMAD R4, R4, UR13, R7 ;  /* 0x0000000d04047c24 */ /* 0x000fc8000f8e0207 */
[----:B------:R-:W-:-:S04]  /*0f40*/  IMAD R4, R4, UR5, R5 ;  /* 0x0000000504047c24 */ /* 0x000fc8000f8e0205 */
[----:B-1----:R-:W-:-:S05]  /*0f50*/  IMAD.WIDE R6, R4, 0x4, R2 ;  /* 0x0000000404067825 */ /* 0x002fca00078e0202 */
[----:B------:R0:W5:Y:S01]  /*0f60*/  LDG.E R0, desc[UR8][R6.64] ;  /* 0x0000000806007981 */ /* 0x000162000c1e1900 */
[----:B----4-:R-:W-:Y:S01]  /*0f70*/  I2FP.F32.S32 R3, UR4 ;  /* 0x0000000400037c45 */ /* 0x010fe20008201400 */
[----:B------:R-:W1:Y:S03]  /*0f80*/  LDCU UR4, c[0x0][0x388] ;  /* 0x00007100ff0477ac */ /* 0x000e660008000800 */
[----:B------:R-:W4:Y:S01]  /*0f90*/  MUFU.RCP R2, R3 ;  /* 0x0000000300027308 */ /* 0x000f220000001000 */
[----:B-1----:R-:W-:Y:S02]  /*0fa0*/  IMAD.U32 R10, RZ, RZ, UR4 ;  /* 0x00000004ff0a7e24 */ /* 0x002fe4000f8e00ff */
[----:B----4-:R-:W-:-:S05]  /*0fb0*/  FFMA R5, -R3, R2, 1 ;  /* 0x3f80000003057423 */ /* 0x010fca0000000102 */
[----:B------:R-:W1:Y:S01]  /*0fc0*/  FCHK P0, R10, R3 ;  /* 0x000000030a007302 */ /* 0x000e620000000000 */
[----:B------:R-:W-:-:S04]  /*0fd0*/  FFMA R2, R2, R5, R2 ;  /* 0x0000000502027223 */ /* 0x000fc80000000002 */
[----:B------:R-:W-:-:S04]  /*0fe0*/  FFMA R5, R2, UR4, RZ ;  /* 0x0000000402057c23 */ /* 0x000fc800080000ff */
[----:B------:R-:W-:-:S04]  /*0ff0*/  FFMA R8, -R3, R5, UR4 ;  /* 0x0000000403087e23 */ /* 0x000fc80008000105 */
[----:B------:R-:W-:Y:S01]  /*1000*/  FFMA R5, R2, R8, R5 ;  /* 0x0000000802057223 */ /* 0x000fe20000000005 */
[----:B01----:R-:W-:Y:S06]  /*1010*/  @!P0 BRA `(.L_x_33) ;  /* 0x0000000000108947 */ /* 0x003fec0003800000 */
[----:B------:R-:W0:Y:S01]  /*1020*/  LDCU UR4, c[0x0][0x388] ;  /* 0x00007100ff0477ac */ /* 0x000e220008000800 */
[----:B------:R-:W-:Y:S01]  /*1030*/  MOV R6, 0x1060 ;  /* 0x0000106000067802 */ /* 0x000fe20000000f00 */
[----:B0-----:R-:W-:-:S07]  /*1040*/  IMAD.U32 R2, RZ, RZ, UR4 ;  /* 0x00000004ff027e24 */ /* 0x001fce000f8e00ff */
[----:B--23-5:R-:W-:Y:S05]  /*1050*/  CALL.REL.NOINC `($__internal_0_$__cuda_sm3x_div_rn_noftz_f32_slowpath) ;  /* 0x0000000400c07944 */ /* 0x02cfea0003c00000 */
.L_x_33:
[----:B---3--:R-:W-:Y:S01]  /*1060*/  FFMA R28, R5, R28, 1 ;  /* 0x3f800000051c7423 */ /* 0x008fe2000000001c */
[----:B--2---:R-:W-:Y:S01]  /*1070*/  IMAD.MOV.U32 R13, RZ, RZ, 0x3a2c32e4 ;  /* 0x3a2c32e4ff0d7424 */ /* 0x004fe200078e00ff */
[----:B------:R-:W-:Y:S02]  /*1080*/  BSSY.RECONVERGENT B0, `(.L_x_34) ;  /* 0x000005a000007945 */ /* 0x000fe40003800200 */
[C---:B------:R-:W-:Y:S01]  /*1090*/  FMUL R3, |R28|.reuse, 16777216 ;  /* 0x4b8000001c037820 */ /* 0x040fe20000400200 */
[----:B------:R-:W-:-:S04]  /*10a0*/  FSETP.GEU.AND P0, PT, |R28|, 1.175494350822287508e-38, PT ;  /* 0x008000001c00780b */ /* 0x000fc80003f0e200 */
[----:B------:R-:W-:-:S04]  /*10b0*/  FSEL R3, R3, |R28|, !P0 ;  /* 0x4000001c03037208 */ /* 0x000fc80004000000 */
[----:B------:R-:W-:-:S04]  /*10c0*/  IADD3 R2, PT, PT, R3, -0x3f3504f3, RZ ;  /* 0xc0cafb0d03027810 */ /* 0x000fc80007ffe0ff */
[----:B------:R-:W-:Y:S02]  /*10d0*/  LOP3.LUT R6, R2, 0xff800000, RZ, 0xc0, !PT ;  /* 0xff80000002067812 */ /* 0x000fe400078ec0ff */
[----:B------:R-:W-:-:S03]  /*10e0*/  FSEL R2, RZ, -24, P0 ;  /* 0xc1c00000ff027808 */ /* 0x000fc60000000000 */
[----:B------:R-:W-:-:S04]  /*10f0*/  IMAD.IADD R3, R3, 0x1, -R6 ;  /* 0x0000000103037824 */ /* 0x000fc800078e0a06 */
[C---:B------:R-:W-:Y:S01]  /*1100*/  FADD R7, R3.reuse, 1 ;  /* 0x3f80000003077421 */ /* 0x040fe20000000000 */
[----:B------:R-:W-:Y:S01]  /*1110*/  FADD R5, R3, -1 ;  /* 0xbf80000003057421 */ /* 0x000fe20000000000 */
[----:B------:R-:W-:-:S03]  /*1120*/  I2FP.F32.S32 R3, R6 ;  /* 0x0000000600037245 */ /* 0x000fc60000201400 */
[----:B------:R-:W-:Y:S01]  /*1130*/  FADD R8, R5, R5 ;  /* 0x0000000505087221 */ /* 0x000fe20000000000 */
[----:B------:R-:W0:Y:S01]  /*1140*/  MUFU.RCP R7, R7 ;  /* 0x0000000700077308 */ /* 0x000e220000001000 */
[----:B------:R-:W-:Y:S02]  /*1150*/  FFMA R2, R3, 1.1920928955078125e-07, R2 ;  /* 0x3400000003027823 */ /* 0x000fe40000000002 */
[----:B0-----:R-:W-:-:S04]  /*1160*/  FMUL R9, R7, R8 ;  /* 0x0000000807097220 */ /* 0x001fc80000400000 */
[----:B------:R-:W-:Y:S01]  /*1170*/  FADD R8, R5, -R9 ;  /* 0x8000000905087221 */ /* 0x000fe20000000000 */
[C---:B------:R-:W-:Y:S01]  /*1180*/  FMUL R6, R9.reuse, R9 ;  /* 0x0000000909067220 */ /* 0x040fe20000400000 */
[----:B------:R-:W-:Y:S02]  /*1190*/  FFMA R11, R9, 1.4426950216293334961, R2 ;  /* 0x3fb8aa3b090b7823 */ /* 0x000fe40000000002 */
[----:B------:R-:W-:Y:S01]  /*11a0*/  FADD R8, R8, R8 ;  /* 0x0000000808087221 */ /* 0x000fe20000000000 */
[----:B------:R-:W-:Y:S01]  /*11b0*/  FFMA R3, R6, R13, 0.0032181653659790754318 ;  /* 0x3b52e7db06037423 */ /* 0x000fe2000000000d */
[----:B------:R-:W-:Y:S02]  /*11c0*/  FADD R2, R2, -R11 ;  /* 0x8000000b02027221 */ /* 0x000fe40000000000 */
[----:B------:R-:W-:Y:S01]  /*11d0*/  FFMA R8, R5, -R9, R8 ;  /* 0x8000000905087223 */ /* 0x000fe20000000008 */
[C---:B------:R-:W-:Y:S02]  /*11e0*/  FFMA R5, R6.reuse, R3, 0.018033718690276145935 ;  /* 0x3c93bb7306057423 */ /* 0x040fe40000000003 */
[----:B------:R-:W0:Y:S01]  /*11f0*/  LDC R3, c[0x0][0x38c] ;  /* 0x0000e300ff037b82 */ /* 0x000e220000000800 */
[----:B------:R-:W-:Y:S01]  /*1200*/  FMUL R8, R7, R8 ;  /* 0x0000000807087220 */ /* 0x000fe20000400000 */
[----:B------:R-:W-:Y:S01]  /*1210*/  FFMA R7, R9, 1.4426950216293334961, R2 ;  /* 0x3fb8aa3b09077823 */ /* 0x000fe20000000002 */
[----:B------:R-:W-:-:S03]  /*1220*/  FFMA R5, R6, R5, 0.12022458761930465698 ;  /* 0x3df6384f06057423 */ /* 0x000fc60000000005 */
[----:B------:R-:W-:Y:S01]  /*1230*/  FFMA R2, R8, 1.4426950216293334961, R7 ;  /* 0x3fb8aa3b08027823 */ /* 0x000fe20000000007 */
[----:B------:R-:W-:-:S03]  /*1240*/  FMUL R6, R6, R5 ;  /* 0x0000000506067220 */ /* 0x000fc60000400000 */
[----:B------:R-:W-:Y:S01]  /*1250*/  FFMA R5, R9, 1.9251366722983220825e-08, R2 ;  /* 0x32a55e3409057823 */ /* 0x000fe20000000002 */
[----:B------:R-:W-:-:S04]  /*1260*/  FMUL R2, R6, 3 ;  /* 0x4040000006027820 */ /* 0x000fc80000400000 */
[----:B------:R-:W-:-:S04]  /*1270*/  FFMA R5, R8, R2, R5 ;  /* 0x0000000208057223 */ /* 0x000fc80000000005 */
[----:B------:R-:W-:Y:S01]  /*1280*/  FFMA R6, R9, R6, R5 ;  /* 0x0000000609067223 */ /* 0x000fe20000000005 */
[----:B------:R-:W-:-:S03]  /*1290*/  IMAD.MOV.U32 R9, RZ, RZ, 0x391fcb8e ;  /* 0x391fcb8eff097424 */ /* 0x000fc600078e00ff */
[----:B------:R-:W-:-:S04]  /*12a0*/  FADD R2, R11, R6 ;  /* 0x000000060b027221 */ /* 0x000fc80000000000 */
[----:B0-----:R-:W-:Y:S01]  /*12b0*/  FMUL R5, R2, R3 ;  /* 0x0000000302057220 */ /* 0x001fe20000400000 */
[----:B------:R-:W-:-:S03]  /*12c0*/  FADD R11, -R11, R2 ;  /* 0x000000020b0b7221 */ /* 0x000fc60000000100 */
[----:B------:R-:W0:Y:S01]  /*12d0*/  FRND R8, R5 ;  /* 0x0000000500087307 */ /* 0x000e220000201000 */
[----:B------:R-:W-:Y:S01]  /*12e0*/  FADD R6, R6, -R11 ;  /* 0x8000000b06067221 */ /* 0x000fe20000000000 */
[-C--:B------:R-:W-:Y:S01]  /*12f0*/  FFMA R7, R2, R3.reuse, -R5 ;  /* 0x0000000302077223 */ /* 0x080fe20000000805 */
[C---:B------:R-:W-:Y:S02]  /*1300*/  FSETP.GT.AND P1, PT, |R5|.reuse, 152, PT ;  /* 0x431800000500780b */ /* 0x040fe40003f24200 */
[C---:B------:R-:W-:Y:S01]  /*1310*/  FSETP.GEU.AND P2, PT, R5.reuse, RZ, PT ;  /* 0x000000ff0500720b */ /* 0x040fe20003f4e000 */
[----:B------:R-:W-:Y:S02]  /*1320*/  FFMA R6, R6, R3, R7 ;  /* 0x0000000306067223 */ /* 0x000fe40000000007 */
[----:B------:R1:W2:Y:S01]  /*1330*/  F2I.NTZ R2, R5 ;  /* 0x0000000500027305 */ /* 0x0002a20000203100 */
[----:B0-----:R-:W-:Y:S01]  /*1340*/  FADD R7, R5, -R8 ;  /* 0x8000000805077221 */ /* 0x001fe20000000000 */
[----:B------:R-:W-:Y:S01]  /*1350*/  FSETP.GT.AND P0, PT, R8, RZ, PT ;  /* 0x000000ff0800720b */ /* 0x000fe20003f04000 */
[----:B-1----:R-:W-:-:S02]  /*1360*/  IMAD.MOV.U32 R5, RZ, RZ, 0x3f800000 ;  /* 0x3f800000ff057424 */ /* 0x002fc400078e00ff */
[----:B------:R-:W-:-:S04]  /*1370*/  FADD R6, R6, R7 ;  /* 0x0000000706067221 */ /* 0x000fc80000000000 */
[----:B------:R-:W-:Y:S01]  /*1380*/  FFMA R7, R6, R9, 0.0013391353422775864601 ;  /* 0x3aaf85ed06077423 */ /* 0x000fe20000000009 */
[----:B------:R-:W-:Y:S02]  /*1390*/  SEL R9, RZ, 0x83000000, P0 ;  /* 0x83000000ff097807 */ /* 0x000fe40000000000 */
[----:B------:R-:W-:Y:S01]  /*13a0*/  FSETP.NEU.AND P0, PT, R28, 1, PT ;  /* 0x3f8000001c00780b */ /* 0x000fe20003f0d000 */
[----:B------:R-:W-:Y:S01]  /*13b0*/  FFMA R7, R6, R7, 0.0096188392490148544312 ;  /* 0x3c1d985606077423 */ /* 0x000fe20000000007 */
[----:B------:R-:W-:Y:S01]  /*13c0*/  IADD3 R8, PT, PT, R9, 0x7f000000, RZ ;  /* 0x7f00000009087810 */ /* 0x000fe20007ffe0ff */
[----:B--2---:R-:W-:Y:S01]  /*13d0*/  IMAD R2, R2, 0x800000, -R9 ;  /* 0x0080000002027824 */ /* 0x004fe200078e0a09 */
[----:B------:R-:W-:Y:S01]  /*13e0*/  FSETP.EQ.OR P0, PT, R3, RZ, !P0 ;  /* 0x000000ff0300720b */ /* 0x000fe20004702400 */
[----:B------:R-:W-:-:S04]  /*13f0*/  FFMA R7, R6, R7, 0.055503588169813156128 ;  /* 0x3d6357bb06077423 */ /* 0x000fc80000000007 */
[----:B------:R-:W-:-:S04]  /*1400*/  FFMA R7, R6, R7, 0.24022644758224487305 ;  /* 0x3e75fdec06077423 */ /* 0x000fc80000000007 */
[----:B------:R-:W-:-:S04]  /*1410*/  FFMA R7, R6, R7, 0.69314718246459960938 ;  /* 0x3f31721806077423 */ /* 0x000fc80000000007 */
[----:B------:R-:W-:-:S04]  /*1420*/  FFMA R7, R6, R7, 1 ;  /* 0x3f80000006077423 */ /* 0x000fc80000000007 */
[----:B------:R-:W-:-:S04]  /*1430*/  FMUL R7, R7, R8 ;  /* 0x0000000807077220 */ /* 0x000fc80000400000 */
[----:B------:R-:W-:Y:S01]  /*1440*/  FMUL R8, R7, R2 ;  /* 0x0000000207087220 */ /* 0x000fe20000400000 */
[----:B------:R-:W-:Y:S01]  /*1450*/  @P1 FSEL R8, RZ, +INF , !P2 ;  /* 0x7f800000ff081808 */ /* 0x000fe20005000000 */
[----:B------:R-:W-:Y:S06]  /*1460*/  @P0 BRA `(.L_x_35) ;  /* 0x00000000006c0947 */ /* 0x000fec0003800000 */
[----:B------:R-:W-:-:S04]  /*1470*/  FSETP.NAN.AND P0, PT, |R3|, |R3|, PT ;  /* 0x400000030300720b */ /* 0x000fc80003f08200 */
[----:B------:R-:W-:-:S13]  /*1480*/  FSETP.NUM.AND P0, PT, |R28|, |R28|, !P0 ;  /* 0x4000001c1c00720b */ /* 0x000fda0004707200 */
[----:B------:R-:W-:Y:S01]  /*1490*/  @!P0 FADD R5, R28, R3 ;  /* 0x000000031c058221 */ /* 0x000fe20000000000 */
[----:B------:R-:W-:Y:S06]  /*14a0*/  @!P0 BRA `(.L_x_35) ;  /* 0x00000000005c8947 */ /* 0x000fec0003800000 */
[----:B------:R-:W-:Y:S01]  /*14b0*/  FMUL R6, R3, 0.5 ;  /* 0x3f00000003067820 */ /* 0x000fe20000400000 */
[----:B------:R-:W-:-:S04]  /*14c0*/  FSETP.NEU.AND P0, PT, |R28|, +INF , PT ;  /* 0x7f8000001c00780b */ /* 0x000fc80003f0d200 */
[----:B------:R-:W-:Y:S01]  /*14d0*/  FSETP.NEU.AND P0, PT, R28, RZ, P0 ;  /* 0x000000ff1c00720b */ /* 0x000fe2000070d000 */
[----:B------:R-:W0:Y:S03]  /*14e0*/  FRND.TRUNC R6, R6 ;  /* 0x0000000600067307 */ /* 0x000e26000020d000 */
[----:B------:R-:W-:Y:S01]  /*14f0*/  FSETP.GEU.OR P1, PT, R3, RZ, P0 ;  /* 0x000000ff0300720b */ /* 0x000fe2000072e400 */
[----:B0-----:R-:W-:-:S04]  /*1500*/  FADD R2, R6, R6 ;  /* 0x0000000606027221 */ /* 0x001fc80000000000 */
[----:B------:R-:W-:-:S04]  /*1510*/  FADD R7, -R2, R3 ;  /* 0x0000000302077221 */ /* 0x000fc80000000100 */
[----:B------:R-:W-:Y:S01]  /*1520*/  @!P0 FADD R2, R28, R28 ;  /* 0x0000001c1c028221 */ /* 0x000fe20000000000 */
[----:B------:R-:W-:-:S04]  /*1530*/  FSETP.NEU.AND P2, PT, |R7|, 1, !P0 ;  /* 0x3f8000000700780b */ /* 0x000fc8000474d200 */
[----:B------:R-:W-:-:S09]  /*1540*/  @!P1 LOP3.LUT R2, R2, 0x7f800000, RZ, 0x3c, !PT ;  /* 0x7f80000002029812 */ /* 0x000fd200078e3cff */
[----:B------:R-:W-:-:S05]  /*1550*/  @P2 LOP3.LUT R2, R2, 0x7fffffff, RZ, 0xc0, !PT ;  /* 0x7fffffff02022812 */ /* 0x000fca00078ec0ff */
[----:B------:R-:W-:Y:S01]  /*1560*/  @!P0 IMAD.MOV.U32 R5, RZ, RZ, R2 ;  /* 0x000000ffff058224 */ /* 0x000fe200078e0002 */
[----:B------:R-:W-:Y:S06]  /*1570*/  @!P0 BRA `(.L_x_35) ;  /* 0x0000000000288947 */ /* 0x000fec0003800000 */
[----:B------:R-:W-:Y:S02]  /*1580*/  FSETP.NEU.AND P0, PT, |R3|, +INF , PT ;  /* 0x7f8000000300780b */ /* 0x000fe40003f0d200 */
[----:B------:R-:W-:-:S13]  /*1590*/  FSETP.EQ.AND P1, PT, R28, -1, PT ;  /* 0xbf8000001c00780b */ /* 0x000fda0003f22000 */
[----:B------:R-:W-:Y:S05]  /*15a0*/  @!P0 BRA P1, `(.L_x_35) ;  /* 0x00000000001c8947 */ /* 0x000fea0000800000 */
[----:B------:R-:W-:Y:S02]  /*15b0*/  FSETP.GEU.AND P1, PT, R28, RZ, PT ;  /* 0x000000ff1c00720b */ /* 0x000fe40003f2e000 */
[----:B------:R-:W-:-:S11]  /*15c0*/  MOV R5, R8 ;  /* 0x0000000800057202 */ /* 0x000fd60000000f00 */
[----:B------:R-:W0:Y:S01]  /*15d0*/  @!P1 FRND.FLOOR R2, R3 ;  /* 0x0000000300029307 */ /* 0x000e220000205000 */
[----:B------:R-:W-:Y:S02]  /*15e0*/  @!P1 FSETP.NEU.AND P2, PT, |R7|, 1, PT ;  /* 0x3f8000000700980b */ /* 0x000fe40003f4d200 */
[----:B0-----:R-:W-:Y:S02]  /*15f0*/  @!P1 FSETP.NEU.AND P0, PT, R2, R3, PT ;  /* 0x000000030200920b */ /* 0x001fe40003f0d000 */
[----:B------:R-:W-:-:S04]  /*1600*/  @!P1 FSEL R2, R8, -R8, P2 ;  /* 0x8000000808029208 */ /* 0x000fc80001000000 */
[----:B------:R-:W-:-:S07]  /*1610*/  @!P1 FSEL R5, R2, +QNAN , !P0 ;  /* 0x7fffffff02059808 */ /* 0x000fce0004000000 */
.L_x_35:
[----:B------:R-:W-:Y:S05]  /*1620*/  BSYNC.RECONVERGENT B0 ;  /* 0x0000000000007941 */ /* 0x000fea0003800200 */
.L_x_34:
[----:B------:R-:W0:Y:S01]  /*1630*/  MUFU.RCP R2, R5 ;  /* 0x0000000500027308 */ /* 0x000e220000001000 */
[----:B------:R-:W-:Y:S07]  /*1640*/  BSSY.RECONVERGENT B0, `(.L_x_36) ;  /* 0x000000d000007945 */ /* 0x000fee0003800200 */
[----:B-----5:R-:W1:Y:S01]  /*1650*/  FCHK P0, R0, R5 ;  /* 0x0000000500007302 */ /* 0x020e620000000000 */
[----:B0-----:R-:W-:-:S04]  /*1660*/  FFMA R3, R2, -R5, 1 ;  /* 0x3f80000002037423 */ /* 0x001fc80000000805 */
[----:B------:R-:W-:-:S04]  /*1670*/  FFMA R3, R2, R3, R2 ;  /* 0x0000000302037223 */ /* 0x000fc80000000002 */
[----:B------:R-:W-:-:S04]  /*1680*/  FFMA R2, R0, R3, RZ ;  /* 0x0000000300027223 */ /* 0x000fc800000000ff */
[----:B------:R-:W-:-:S04]  /*1690*/  FFMA R6, R2, -R5, R0 ;  /* 0x8000000502067223 */ /* 0x000fc80000000000 */
[----:B------:R-:W-:Y:S01]  /*16a0*/  FFMA R7, R3, R6, R2 ;  /* 0x0000000603077223 */ /* 0x000fe20000000002 */
[----:B-1----:R-:W-:Y:S06]  /*16b0*/  @!P0 BRA `(.L_x_37) ;  /* 0x0000000000148947 */ /* 0x002fec0003800000 */
[----:B------:R-:W-:Y:S01]  /*16c0*/  IMAD.MOV.U32 R2, RZ, RZ, R0 ;  /* 0x000000ffff027224 */ /* 0x000fe200078e0000 */
[----:B------:R-:W-:Y:S01]  /*16d0*/  MOV R6, 0x1700 ;  /* 0x0000170000067802 */ /* 0x000fe20000000f00 */
[----:B------:R-:W-:-:S07]  /*16e0*/  IMAD.MOV.U32 R3, RZ, RZ, R5 ;  /* 0x000000ffff037224 */ /* 0x000fce00078e0005 */
[----:B------:R-:W-:Y:S05]  /*16f0*/  CALL.REL.NOINC `($__internal_0_$__cuda_sm3x_div_rn_noftz_f32_slowpath) ;  /* 0x0000000000187944 */ /* 0x000fea0003c00000 */
[----:B------:R-:W-:-:S07]  /*1700*/  IMAD.MOV.U32 R7, RZ, RZ, R5 ;  /* 0x000000ffff077224 */ /* 0x000fce00078e0005 */
.L_x_37:
[----:B------:R-:W-:Y:S05]  /*1710*/  BSYNC.RECONVERGENT B0 ;  /* 0x0000000000007941 */ /* 0x000fea0003800200 */
.L_x_36:
[----:B------:R-:W0:Y:S02]  /*1720*/  LDC.64 R2, c[0x0][0x3a0] ;  /* 0x0000e800ff027b82 */ /* 0x000e240000000a00 */
[----:B0-----:R-:W-:-:S05]  /*1730*/  IMAD.WIDE R4, R4, 0x4, R2 ;  /* 0x0000000404047825 */ /* 0x001fca00078e0202 */
[----:B------:R-:W-:Y:S01]  /*1740*/  STG.E desc[UR8][R4.64], R7 ;  /* 0x0000000704007986 */ /* 0x000fe2000c101908 */
[----:B------:R-:W-:Y:S05]  /*1750*/  EXIT ;  /* 0x000000000000794d */ /* 0x000fea0003800000 */
        .weak           $__internal_0_$__cuda_sm3x_div_rn_noftz_f32_slowpath
        .type           $__internal_0_$__cuda_sm3x_div_rn_noftz_f32_slowpath,@function
        .size           $__internal_0_$__cuda_sm3x_div_rn_noftz_f32_slowpath,($_Z18executelrnNormCudaPfffiiiiS_i$__internal_accurate_pow - $__internal_0_$__cuda_sm3x_div_rn_noftz_f32_slowpath)
$__internal_0_$__cuda_sm3x_div_rn_noftz_f32_slowpath:
[----:B------:R-:W-:Y:S01]  /*1760*/  SHF.R.U32.HI R7, RZ, 0x17, R3 ;  /* 0x00000017ff077819 */ /* 0x000fe20000011603 */
[----:B------:R-:W-:Y:S01]  /*1770*/  BSSY.RECONVERGENT B1, `(.L_x_38) ;  /* 0x0000062000017945 */ /* 0x000fe20003800200 */
[----:B------:R-:W-:Y:S02]  /*1780*/  SHF.R.U32.HI R5, RZ, 0x17, R2 ;  /* 0x00000017ff057819 */ /* 0x000fe40000011602 */
[----:B------:R-:W-:Y:S02]  /*1790*/  LOP3.LUT R12, R7, 0xff, RZ, 0xc0, !PT ;  /* 0x000000ff070c7812 */ /* 0x000fe400078ec0ff */
[----:B------:R-:W-:Y:S02]  /*17a0*/  LOP3.LUT R10, R5, 0xff, RZ, 0xc0, !PT ;  /* 0x000000ff050a7812 */ /* 0x000fe400078ec0ff */
[----:B------:R-:W-:-:S03]  /*17b0*/  IADD3 R8, PT, PT, R12, -0x1, RZ ;  /* 0xffffffff0c087810 */ /* 0x000fc60007ffe0ff */
[----:B------:R-:W-:Y:S01]  /*17c0*/  VIADD R7, R10, 0xffffffff ;  /* 0xffffffff0a077836 */ /* 0x000fe20000000000 */
[----:B------:R-:W-:-:S04]  /*17d0*/  ISETP.GT.U32.AND P0, PT, R8, 0xfd, PT ;  /* 0x000000fd0800780c */ /* 0x000fc80003f04070 */
[----:B------:R-:W-:-:S13]  /*17e0*/  ISETP.GT.U32.OR P0, PT, R7, 0xfd, P0 ;  /* 0x000000fd0700780c */ /* 0x000fda0000704470 */
[----:B------:R-:W-:Y:S01]  /*17f0*/  @!P0 IMAD.MOV.U32 R5, RZ, RZ, RZ ;  /* 0x000000ffff058224 */ /* 0x000fe200078e00ff */
[----:B------:R-:W-:Y:S06]  /*1800*/  @!P0 BRA `(.L_x_39) ;  /* 0x00000000005c8947 */ /* 0x000fec0003800000 */
[----:B------:R-:W-:Y:S02]  /*1810*/  FSETP.GTU.FTZ.AND P0, PT, |R2|, +INF , PT ;  /* 0x7f8000000200780b */ /* 0x000fe40003f1c200 */
[----:B------:R-:W-:-:S04]  /*1820*/  FSETP.GTU.FTZ.AND P1, PT, |R3|, +INF , PT ;  /* 0x7f8000000300780b */ /* 0x000fc80003f3c200 */
[----:B------:R-:W-:-:S13]  /*1830*/  PLOP3.LUT P0, PT, P0, P1, PT, 0xf8, 0x8f ;  /* 0x00000000008f781c */ /* 0x000fda0000703f70 */
[----:B------:R-:W-:Y:S05]  /*1840*/  @P0 BRA `(.L_x_40) ;  /* 0x00000004004c0947 */ /* 0x000fea0003800000 */
[----:B------:R-:W-:-:S13]  /*1850*/  LOP3.LUT P0, RZ, R3, 0x7fffffff, R2, 0xc8, !PT ;  /* 0x7fffffff03ff7812 */ /* 0x000fda000780c802 */
[----:B------:R-:W-:Y:S05]  /*1860*/  @!P0 BRA `(.L_x_41) ;  /* 0x00000004003c8947 */ /* 0x000fea0003800000 */
[C---:B------:R-:W-:Y:S02]  /*1870*/  FSETP.NEU.FTZ.AND P2, PT, |R2|.reuse, +INF , PT ;  /* 0x7f8000000200780b */ /* 0x040fe40003f5d200 */
[----:B------:R-:W-:Y:S02]  /*1880*/  FSETP.NEU.FTZ.AND P1, PT, |R3|, +INF , PT ;  /* 0x7f8000000300780b */ /* 0x000fe40003f3d200 */
[----:B------:R-:W-:-:S11]  /*1890*/  FSETP.NEU.FTZ.AND P0, PT, |R2|, +INF , PT ;  /* 0x7f8000000200780b */ /* 0x000fd60003f1d200 */
[----:B------:R-:W-:Y:S05]  /*18a0*/  @!P1 BRA !P2, `(.L_x_41) ;  /* 0x00000004002c9947 */ /* 0x000fea0005000000 */
[----:B------:R-:W-:-:S04]  /*18b0*/  LOP3.LUT P2, RZ, R2, 0x7fffffff, RZ, 0xc0, !PT ;  /* 0x7fffffff02ff7812 */ /* 0x000fc8000784c0ff */
[----:B------:R-:W-:-:S13]  /*18c0*/  PLOP3.LUT P1, PT, P1, P2, PT, 0x2f, 0xf2 ;  /* 0x0000000000f2781c */ /* 0x000fda0000f24577 */
[----:B------:R-:W-:Y:S05]  /*18d0*/  @P1 BRA `(.L_x_42) ;  /* 0x0000000400181947 */ /* 0x000fea0003800000 */
[----:B------:R-:W-:-:S04]  /*18e0*/  LOP3.LUT P1, RZ, R3, 0x7fffffff, RZ, 0xc0, !PT ;  /* 0x7fffffff03ff7812 */ /* 0x000fc8000782c0ff */
[----:B------:R-:W-:-:S13]  /*18f0*/  PLOP3.LUT P0, PT, P0, P1, PT, 0x2f, 0xf2 ;  /* 0x0000000000f2781c */ /* 0x000fda0000702577 */
[----:B------:R-:W-:Y:S05]  /*1900*/  @P0 BRA `(.L_x_43) ;  /* 0x0000000400000947 */ /* 0x000fea0003800000 */
[----:B------:R-:W-:Y:S02]  /*1910*/  ISETP.GE.AND P0, PT, R7, RZ, PT ;  /* 0x000000ff0700720c */ /* 0x000fe40003f06270 */
[----:B------:R-:W-:-:S11]  /*1920*/  ISETP.GE.AND P1, PT, R8, RZ, PT ;  /* 0x000000ff0800720c */ /* 0x000fd60003f26270 */
[----:B------:R-:W-:Y:S01]  /*1930*/  @P0 IMAD.MOV.U32 R5, RZ, RZ, RZ ;  /* 0x000000ffff050224 */ /* 0x000fe200078e00ff */
[----:B------:R-:W-:Y:S01]  /*1940*/  @!P0 MOV R5, 0xffffffc0 ;  /* 0xffffffc000058802 */ /* 0x000fe20000000f00 */
[----:B------:R-:W-:Y:S01]  /*1950*/  @!P0 FFMA R2, R2, 1.84467440737095516160e+19, RZ ;  /* 0x5f80000002028823 */ /* 0x000fe200000000ff */
[----:B------:R-:W-:-:S03]  /*1960*/  @!P1 FFMA R3, R3, 1.84467440737095516160e+19, RZ ;  /* 0x5f80000003039823 */ /* 0x000fc600000000ff */
[----:B------:R-:W-:-:S07]  /*1970*/  @!P1 VIADD R5, R5, 0x40 ;  /* 0x0000004005059836 */ /* 0x000fce0000000000 */
.L_x_39:
[----:B------:R-:W-:Y:S01]  /*1980*/  LEA R8, R12, 0xc0800000, 0x17 ;  /* 0xc08000000c087811 */ /* 0x000fe200078eb8ff */
[----:B------:R-:W-:Y:S04]  /*1990*/  BSSY.RECONVERGENT B2, `(.L_x_44) ;  /* 0x0000036000027945 */ /* 0x000fe80003800200 */
[----:B------:R-:W-:Y:S02]  /*19a0*/  IMAD.IADD R8, R3, 0x1, -R8 ;  /* 0x0000000103087824 */ /* 0x000fe400078e0a08 */
[----:B------:R-:W-:Y:S02]  /*19b0*/  VIADD R3, R10, 0xffffff81 ;  /* 0xffffff810a037836 */ /* 0x000fe40000000000 */
[----:B------:R0:W1:Y:S01]  /*19c0*/  MUFU.RCP R7, R8 ;  /* 0x0000000800077308 */ /* 0x0000620000001000 */
[----:B------:R-:W-:Y:S01]  /*19d0*/  FADD.FTZ R9, -R8, -RZ ;  /* 0x800000ff08097221 */ /* 0x000fe20000010100 */
[C---:B------:R-:W-:Y:S01]  /*19e0*/  IMAD R2, R3.reuse, -0x800000, R2 ;  /* 0xff80000003027824 */ /* 0x040fe200078e0202 */
[----:B0-----:R-:W-:-:S04]  /*19f0*/  IADD3 R8, PT, PT, R3, 0x7f, -R12 ;  /* 0x0000007f03087810 */ /* 0x001fc80007ffe80c */
[----:B------:R-:W-:Y:S01]  /*1a00*/  IADD3 R8, PT, PT, R8, R5, RZ ;  /* 0x0000000508087210 */ /* 0x000fe20007ffe0ff */
[----:B-1----:R-:W-:-:S04]  /*1a10*/  FFMA R10, R7, R9, 1 ;  /* 0x3f800000070a7423 */ /* 0x002fc80000000009 */
[----:B------:R-:W-:-:S04]  /*1a20*/  FFMA R14, R7, R10, R7 ;  /* 0x0000000a070e7223 */ /* 0x000fc80000000007 */
[----:B------:R-:W-:-:S04]  /*1a30*/  FFMA R7, R2, R14, RZ ;  /* 0x0000000e02077223 */ /* 0x000fc800000000ff */
[----:B------:R-:W-:-:S04]  /*1a40*/  FFMA R10, R9, R7, R2 ;  /* 0x00000007090a7223 */ /* 0x000fc80000000002 */
[----:B------:R-:W-:-:S04]  /*1a50*/  FFMA R11, R14, R10, R7 ;  /* 0x0000000a0e0b7223 */ /* 0x000fc80000000007 */
[----:B------:R-:W-:-:S04]  /*1a60*/  FFMA R10, R9, R11, R2 ;  /* 0x0000000b090a7223 */ /* 0x000fc80000000002 */
[----:B------:R-:W-:-:S05]  /*1a70*/  FFMA R7, R14, R10, R11 ;  /* 0x0000000a0e077223 */ /* 0x000fca000000000b */
[----:B------:R-:W-:-:S04]  /*1a80*/  SHF.R.U32.HI R2, RZ, 0x17, R7 ;  /* 0x00000017ff027819 */ /* 0x000fc80000011607 */
[----:B------:R-:W-:-:S05]  /*1a90*/  LOP3.LUT R2, R2, 0xff, RZ, 0xc0, !PT ;  /* 0x000000ff02027812 */ /* 0x000fca00078ec0ff */
[----:B------:R-:W-:-:S04]  /*1aa0*/  IMAD.IADD R9, R2, 0x1, R8 ;  /* 0x0000000102097824 */ /* 0x000fc800078e0208 */
[----:B------:R-:W-:-:S05]  /*1ab0*/  VIADD R2, R9, 0xffffffff ;  /* 0xffffffff09027836 */ /* 0x000fca0000000000 */
[----:B------:R-:W-:-:S13]  /*1ac0*/  ISETP.GE.U32.AND P0, PT, R2, 0xfe, PT ;  /* 0x000000fe0200780c */ /* 0x000fda0003f06070 */
[----:B------:R-:W-:Y:S05]  /*1ad0*/  @!P0 BRA `(.L_x_45) ;  /* 0x0000000000808947 */ /* 0x000fea0003800000 */
[----:B------:R-:W-:-:S13]  /*1ae0*/  ISETP.GT.AND P0, PT, R9, 0xfe, PT ;  /* 0x000000fe0900780c */ /* 0x000fda0003f04270 */
[----:B------:R-:W-:Y:S05]  /*1af0*/  @P0 BRA `(.L_x_46) ;  /* 0x00000000006c0947 */ /* 0x000fea0003800000 */
[----:B------:R-:W-:-:S13]  /*1b00*/  ISETP.GE.AND P0, PT, R9, 0x1, PT ;  /* 0x000000010900780c */ /* 0x000fda0003f06270 */
[----:B------:R-:W-:Y:S05]  /*1b10*/  @P0 BRA `(.L_x_47) ;  /* 0x0000000000740947 */ /* 0x000fea0003800000 */
[----:B------:R-:W-:Y:S02]  /*1b20*/  ISETP.GE.AND P0, PT, R9, -0x18, PT ;  /* 0xffffffe80900780c */ /* 0x000fe40003f06270 */
[----:B------:R-:W-:-:S11]  /*1b30*/  LOP3.LUT R7, R7, 0x80000000, RZ, 0xc0, !PT ;  /* 0x8000000007077812 */ /* 0x000fd600078ec0ff */
[----:B------:R-:W-:Y:S05]  /*1b40*/  @!P0 BRA `(.L_x_47) ;  /* 0x0000000000688947 */ /* 0x000fea0003800000 */
[CCC-:B------:R-:W-:Y:S01]  /*1b50*/  FFMA.RZ R2, R14.reuse, R10.reuse, R11.reuse ;  /* 0x0000000a0e027223 */ /* 0x1c0fe2000000c00b */
[C---:B------:R-:W-:Y:S02]  /*1b60*/  VIADD R8, R9.reuse, 0x20 ;  /* 0x0000002009087836 */ /* 0x040fe40000000000 */
[-CC-:B------:R-:W-:Y:S01]  /*1b70*/  FFMA.RM R3, R14, R10.reuse, R11.reuse ;  /* 0x0000000a0e037223 */ /* 0x180fe2000000400b */
[C---:B------:R-:W-:Y:S02]  /*1b80*/  ISETP.NE.AND P2, PT, R9.reuse, RZ, PT ;  /* 0x000000ff0900720c */ /* 0x040fe40003f45270 */
[----:B------:R-:W-:Y:S01]  /*1b90*/  LOP3.LUT R5, R2, 0x7fffff, RZ, 0xc0, !PT ;  /* 0x007fffff02057812 */ /* 0x000fe200078ec0ff */
[----:B------:R-:W-:Y:S01]  /*1ba0*/  FFMA.RP R2, R14, R10, R11 ;  /* 0x0000000a0e027223 */ /* 0x000fe2000000800b */
[----:B------:R-:W-:Y:S02]  /*1bb0*/  ISETP.NE.AND P1, PT, R9, RZ, PT ;  /* 0x000000ff0900720c */ /* 0x000fe40003f25270 */
[----:B------:R-:W-:-:S02]  /*1bc0*/  LOP3.LUT R5, R5, 0x800000, RZ, 0xfc, !PT ;  /* 0x0080000005057812 */ /* 0x000fc400078efcff */
[----:B------:R-:W-:Y:S02]  /*1bd0*/  IADD3 R9, PT, PT, -R9, RZ, RZ ;  /* 0x000000ff09097210 */ /* 0x000fe40007ffe1ff */
[----:B------:R-:W-:Y:S02]  /*1be0*/  SHF.L.U32 R8, R5, R8, RZ ;  /* 0x0000000805087219 */ /* 0x000fe400000006ff */
[----:B------:R-:W-:Y:S02]  /*1bf0*/  FSETP.NEU.FTZ.AND P0, PT, R2, R3, PT ;  /* 0x000000030200720b */ /* 0x000fe40003f1d000 */
[----:B------:R-:W-:Y:S02]  /*1c00*/  SEL R2, R9, RZ, P2 ;  /* 0x000000ff09027207 */ /* 0x000fe40001000000 */
[----:B------:R-:W-:Y:S02]  /*1c10*/  ISETP.NE.AND P1, PT, R8, RZ, P1 ;  /* 0x000000ff0800720c */ /* 0x000fe40000f25270 */
[----:B------:R-:W-:-:S02]  /*1c20*/  SHF.R.U32.HI R2, RZ, R2, R5 ;  /* 0x00000002ff027219 */ /* 0x000fc40000011605 */
[----:B------:R-:W-:Y:S02]  /*1c30*/  PLOP3.LUT P0, PT, P0, P1, PT, 0xf8, 0x8f ;  /* 0x00000000008f781c */ /* 0x000fe40000703f70 */
[----:B------:R-:W-:Y:S02]  /*1c40*/  SHF.R.U32.HI R8, RZ, 0x1, R2 ;  /* 0x00000001ff087819 */ /* 0x000fe40000011602 */
[----:B------:R-:W-:-:S04]  /*1c50*/  SEL R3, RZ, 0x1, !P0 ;  /* 0x00000001ff037807 */ /* 0x000fc80004000000 */
[----:B------:R-:W-:-:S04]  /*1c60*/  LOP3.LUT R3, R3, 0x1, R8, 0xf8, !PT ;  /* 0x0000000103037812 */ /* 0x000fc800078ef808 */
[----:B------:R-:W-:-:S05]  /*1c70*/  LOP3.LUT R3, R3, R2, RZ, 0xc0, !PT ;  /* 0x0000000203037212 */ /* 0x000fca00078ec0ff */
[----:B------:R-:W-:-:S05]  /*1c80*/  IMAD.IADD R8, R8, 0x1, R3 ;  /* 0x0000000108087824 */ /* 0x000fca00078e0203 */
[----:B------:R-:W-:Y:S01]  /*1c90*/  LOP3.LUT R7, R8, R7, RZ, 0xfc, !PT ;  /* 0x0000000708077212 */ /* 0x000fe200078efcff */
[----:B------:R-:W-:Y:S06]  /*1ca0*/  BRA `(.L_x_47) ;  /* 0x0000000000107947 */ /* 0x000fec0003800000 */
.L_x_46:
[----:B------:R-:W-:-:S04]  /*1cb0*/  LOP3.LUT R7, R7, 0x80000000, RZ, 0xc0, !PT ;  /* 0x8000000007077812 */ /* 0x000fc800078ec0ff */
[----:B------:R-:W-:Y:S01]  /*1cc0*/  LOP3.LUT R7, R7, 0x7f800000, RZ, 0xfc, !PT ;  /* 0x7f80000007077812 */ /* 0x000fe200078efcff */
[----:B------:R-:W-:Y:S06]  /*1cd0*/  BRA `(.L_x_47) ;  /* 0x0000000000047947 */ /* 0x000fec0003800000 */
.L_x_45:
[----:B------:R-:W-:-:S07]  /*1ce0*/  IMAD R7, R8, 0x800000, R7 ;  /* 0x0080000008077824 */ /* 0x000fce00078e0207 */
.L_x_47:
[----:B------:R-:W-:Y:S05]  /*1cf0*/  BSYNC.RECONVERGENT B2 ;  /* 0x0000000000027941 */ /* 0x000fea0003800200 */
.L_x_44:
[----:B------:R-:W-:Y:S05]  /*1d00*/  BRA `(.L_x_48) ;  /* 0x0000000000207947 */ /* 0x000fea0003800000 */
.L_x_43:
[----:B------:R-:W-:-:S04]  /*1d10*/  LOP3.LUT R2, R3, 0x80000000, R2, 0x48, !PT ;  /* 0x8000000003027812 */ /* 0x000fc800078e4802 */
[----:B------:R-:W-:Y:S01]  /*1d20*/  LOP3.LUT R7, R2, 0x7f800000, RZ, 0xfc, !PT ;  /* 0x7f80000002077812 */ /* 0x000fe200078efcff */
[----:B------:R-:W-:Y:S06]  /*1d30*/  BRA `(.L_x_48) ;  /* 0x0000000000147947 */ /* 0x000fec0003800000 */
.L_x_42:
[----:B------:R-:W-:Y:S01]  /*1d40*/  LOP3.LUT R7, R3, 0x80000000, R2, 0x48, !PT ;  /* 0x8000000003077812 */ /* 0x000fe200078e4802 */
[----:B------:R-:W-:Y:S06]  /*1d50*/  BRA `(.L_x_48) ;  /* 0x00000000000c7947 */ /* 0x000fec0003800000 */
.L_x_41:
[----:B------:R-:W0:Y:S01]  /*1d60*/  MUFU.RSQ R7, -QNAN ;  /* 0xffc0000000077908 */ /* 0x000e220000001400 */
[----:B------:R-:W-:Y:S05]  /*1d70*/  BRA `(.L_x_48) ;  /* 0x0000000000047947 */ /* 0x000fea0003800000 */
.L_x_40:
[----:B------:R-:W-:-:S07]  /*1d80*/  FADD.FTZ R7, R2, R3 ;  /* 0x0000000302077221 */ /* 0x000fce0000010000 */
.L_x_48:
[----:B------:R-:W-:Y:S05]  /*1d90*/  BSYNC.RECONVERGENT B1 ;  /* 0x0000000000017941 */ /* 0x000fea0003800200 */
.L_x_38:
[----:B0-----:R-:W-:Y:S02]  /*1da0*/  IMAD.MOV.U32 R5, RZ, RZ, R7 ;  /* 0x000000ffff057224 */ /* 0x001fe400078e0007 */
[----:B------:R-:W-:-:S04]  /*1db0*/  HFMA2 R7, -RZ, RZ, 0, 0 ;  /* 0x00000000ff077431 */ /* 0x000fc800000001ff */
[----:B------:R-:W-:Y:S05]  /*1dc0*/  RET.REL.NODEC R6 `(_Z18executelrnNormCudaPfffiiiiS_i) ;  /* 0xffffffe0068c7950 */ /* 0x000fea0003c3ffff */
        .type           $_Z18executelrnNormCudaPfffiiiiS_i$__internal_accurate_pow,@function
        .size           $_Z18executelrnNormCudaPfffiiiiS_i$__internal_accurate_pow,(.L_x_135 - $_Z18executelrnNormCudaPfffiiiiS_i$__internal_accurate_pow)
$_Z18executelrnNormCudaPfffiiiiS_i$__internal_accurate_pow:
[----:B------:R-:W-:Y:S01]  /*1dd0*/  ISETP.GT.U32.AND P0, PT, R9, 0xfffff, PT ;  /* 0x000fffff0900780c */ /* 0x000fe20003f04070 */
[--C-:B------:R-:W-:Y:S01]  /*1de0*/  IMAD.MOV.U32 R13, RZ, RZ, R9.reuse ;  /* 0x000000ffff0d7224 */ /* 0x100fe200078e0009 */
[----:B------:R-:W-:Y:S01]  /*1df0*/  UMOV UR14, 0x7d2cafe2 ;  /* 0x7d2cafe2000e7882 */ /* 0x000fe20000000000 */
[----:B------:R-:W-:Y:S01]  /*1e00*/  UMOV UR15, 0x3eb0f5ff ;  /* 0x3eb0f5ff000f7882 */ /* 0x000fe20000000000 */
[----:B------:R-:W-:Y:S01]  /*1e10*/  SHF.R.U32.HI R9, RZ, 0x14, R9 ;  /* 0x00000014ff097819 */ /* 0x000fe20000011609 */
[----:B------:R-:W-:Y:S01]  /*1e20*/  UMOV UR16, 0x3b39803f ;  /* 0x3b39803f00107882 */ /* 0x000fe20000000000 */
[----:B------:R-:W-:-:S07]  /*1e30*/  UMOV UR17, 0x3c7abc9e ;  /* 0x3c7abc9e00117882 */ /* 0x000fce0000000000 */
[----:B------:R-:W-:-:S10]  /*1e40*/  @!P0 DMUL R18, R12, 1.80143985094819840000e+16 ;  /* 0x435000000c128828 */ /* 0x000fd40000000000 */
[----:B------:R-:W-:Y:S01]  /*1e50*/  @!P0 IMAD.MOV.U32 R13, RZ, RZ, R19 ;  /* 0x000000ffff0d8224 */ /* 0x000fe200078e0013 */
[----:B------:R-:W-:Y:S01]  /*1e60*/  @!P0 LEA.HI R9, R19, 0xffffffca, RZ, 0xc ;  /* 0xffffffca13098811 */ /* 0x000fe200078f60ff */
[----:B------:R-:W-:-:S03]  /*1e70*/  @!P0 IMAD.MOV.U32 R12, RZ, RZ, R18 ;  /* 0x000000ffff0c8224 */ /* 0x000fc600078e0012 */
[----:B------:R-:W-:Y:S02]  /*1e80*/  LOP3.LUT R13, R13, 0x800fffff, RZ, 0xc0, !PT ;  /* 0x800fffff0d0d7812 */ /* 0x000fe400078ec0ff */
[----:B------:R-:W-:Y:S02]  /*1e90*/  MOV R20, R12 ;  /* 0x0000000c00147202 */ /* 0x000fe40000000f00 */
[----:B------:R-:W-:-:S04]  /*1ea0*/  LOP3.LUT R13, R13, 0x3ff00000, RZ, 0xfc, !PT ;  /* 0x3ff000000d0d7812 */ /* 0x000fc800078efcff */
[----:B------:R-:W-:Y:S01]  /*1eb0*/  ISETP.GE.U32.AND P1, PT, R13, 0x3ff6a09f, PT ;  /* 0x3ff6a09f0d00780c */ /* 0x000fe20003f26070 */
[----:B------:R-:W-:-:S12]  /*1ec0*/  IMAD.MOV.U32 R21, RZ, RZ, R13 ;  /* 0x000000ffff157224 */ /* 0x000fd800078e000d */
[----:B------:R-:W-:-:S04]  /*1ed0*/  @P1 VIADD R12, R21, 0xfff00000 ;  /* 0xfff00000150c1836 */ /* 0x000fc80000000000 */
[----:B------:R-:W-:Y:S01]  /*1ee0*/  @P1 IMAD.MOV.U32 R21, RZ, RZ, R12 ;  /* 0x000000ffff151224 */ /* 0x000fe200078e000c */
[----:B------:R-:W-:-:S05]  /*1ef0*/  MOV R12, RZ ;  /* 0x000000ff000c7202 */ /* 0x000fca0000000f00 */
[C---:B------:R-:W-:Y:S02]  /*1f00*/  DADD R22, R20.reuse, 1 ;  /* 0x3ff0000014167429 */ /* 0x040fe40000000000 */
[----:B------:R-:W-:-:S04]  /*1f10*/  DADD R20, R20, -1 ;  /* 0xbff0000014147429 */ /* 0x000fc80000000000 */
[----:B------:R-:W0:Y:S02]  /*1f20*/  MUFU.RCP64H R13, R23 ;  /* 0x00000017000d7308 */ /* 0x000e240000001800 */
[----:B0-----:R-:W-:-:S08]  /*1f30*/  DFMA R16, -R22, R12, 1 ;  /* 0x3ff000001610742b */ /* 0x001fd0000000010c */
[----:B------:R-:W-:-:S08]  /*1f40*/  DFMA R16, R16, R16, R16 ;  /* 0x000000101010722b */ /* 0x000fd00000000010 */
[----:B------:R-:W-:-:S08]  /*1f50*/  DFMA R16, R12, R16, R12 ;  /* 0x000000100c10722b */ /* 0x000fd0000000000c */
[----:B------:R-:W-:-:S08]  /*1f60*/  DMUL R12, R20, R16 ;  /* 0x00000010140c7228 */ /* 0x000fd00000000000 */
[----:B------:R-:W-:-:S08]  /*1f70*/  DFMA R12, R20, R16, R12 ;  /* 0x00000010140c722b */ /* 0x000fd0000000000c */
[----:B------:R-:W-:Y:S02]  /*1f80*/  DADD R14, R20, -R12 ;  /* 0x00000000140e7229 */ /* 0x000fe4000000080c */
[----:B------:R-:W-:-:S06]  /*1f90*/  DMUL R22, R12, R12 ;  /* 0x0000000c0c167228 */ /* 0x000fcc0000000000 */
[----:B------:R-:W-:-:S08]  /*1fa0*/  DADD R14, R14, R14 ;  /* 0x000000000e0e7229 */ /* 0x000fd0000000000e */
[----:B------:R-:W-:Y:S01]  /*1fb0*/  DFMA R14, R20, -R12, R14 ;  /* 0x8000000c140e722b */ /* 0x000fe2000000000e */
[----:B------:R-:W-:Y:S02]  /*1fc0*/  IMAD.MOV.U32 R20, RZ, RZ, 0x41ad3b5a ;  /* 0x41ad3b5aff147424 */ /* 0x000fe400078e00ff */
[----:B------:R-:W-:-:S05]  /*1fd0*/  IMAD.MOV.U32 R21, RZ, RZ, 0x3ed0f5d2 ;  /* 0x3ed0f5d2ff157424 */ /* 0x000fca00078e00ff */
[----:B------:R-:W-:Y:S02]  /*1fe0*/  DMUL R14, R16, R14 ;  /* 0x0000000e100e7228 */ /* 0x000fe40000000000 */
[----:B------:R-:W-:Y:S01]  /*1ff0*/  DFMA R20, R22, UR14, R20 ;  /* 0x0000000e16147c2b */ /* 0x000fe20008000014 */
[----:B------:R-:W-:Y:S01]  /*2000*/  UMOV UR14, 0x75488a3f ;  /* 0x75488a3f000e7882 */ /* 0x000fe20000000000 */
[----:B------:R-:W-:-:S06]  /*2010*/  UMOV UR15, 0x3ef3b20a ;  /* 0x3ef3b20a000f7882 */ /* 0x000fcc0000000000 */
[----:B------:R-:W-:Y:S01]  /*2020*/  DFMA R20, R22, R20, UR14 ;  /* 0x0000000e16147e2b */ /* 0x000fe20008000014 */
        /* <DEDUP_REMOVED lines=14> */
[----:B------:R-:W-:-:S08]  /*2110*/  DFMA R16, R22, R20, UR14 ;  /* 0x0000000e16107e2b */ /* 0x000fd00008000014 */
[----:B------:R-:W-:Y:S01]  /*2120*/  DADD R18, -R16, UR14 ;  /* 0x0000000e10127e29 */ /* 0x000fe20008000100 */
[----:B------:R-:W-:Y:S01]  /*2130*/  UMOV UR14, 0xb9e7b0 ;  /* 0x00b9e7b0000e7882 */ /* 0x000fe20000000000 */
[----:B------:R-:W-:-:S06]  /*2140*/  UMOV UR15, 0x3c46a4cb ;  /* 0x3c46a4cb000f7882 */ /* 0x000fcc0000000000 */
[----:B------:R-:W-:Y:S02]  /*2150*/  DFMA R18, R22, R20, R18 ;  /* 0x000000141612722b */ /* 0x000fe40000000012 */
[----:B------:R-:W-:Y:S01]  /*2160*/  DMUL R20, R12, R12 ;  /* 0x0000000c0c147228 */ /* 0x000fe20000000000 */
[----:B------:R-:W-:Y:S01]  /*2170*/  VIADD R23, R15, 0x100000 ;  /* 0x001000000f177836 */ /* 0x000fe20000000000 */
[----:B------:R-:W-:-:S04]  /*2180*/  MOV R22, R14 ;  /* 0x0000000e00167202 */ /* 0x000fc80000000f00 */
[----:B------:R-:W-:Y:S01]  /*2190*/  DADD R18, R18, -UR14 ;  /* 0x8000000e12127e29 */ /* 0x000fe20008000000 */
[----:B------:R-:W-:Y:S01]  /*21a0*/  UMOV UR14, 0x80000000 ;  /* 0x80000000000e7882 */ /* 0x000fe20000000000 */
[----:B------:R-:W-:Y:S01]  /*21b0*/  DFMA R24, R12, R12, -R20 ;  /* 0x0000000c0c18722b */ /* 0x000fe20000000814 */
[----:B------:R-:W-:-:S07]  /*21c0*/  UMOV UR15, 0x43300000 ;  /* 0x43300000000f7882 */ /* 0x000fce0000000000 */
[C---:B------:R-:W-:Y:S02]  /*21d0*/  DFMA R22, R12.reuse, R22, R24 ;  /* 0x000000160c16722b */ /* 0x040fe40000000018 */
[----:B------:R-:W-:-:S08]  /*21e0*/  DMUL R24, R12, R20 ;  /* 0x000000140c187228 */ /* 0x000fd00000000000 */
[----:B------:R-:W-:-:S08]  /*21f0*/  DFMA R26, R12, R20, -R24 ;  /* 0x000000140c1a722b */ /* 0x000fd00000000818 */
[----:B------:R-:W-:Y:S02]  /*2200*/  DFMA R26, R14, R20, R26 ;  /* 0x000000140e1a722b */ /* 0x000fe4000000001a */
[----:B------:R-:W-:-:S06]  /*2210*/  DADD R20, R16, R18 ;  /* 0x0000000010147229 */ /* 0x000fcc0000000012 */
[----:B------:R-:W-:Y:S02]  /*2220*/  DFMA R22, R12, R22, R26 ;  /* 0x000000160c16722b */ /* 0x000fe4000000001a */
[----:B------:R-:W-:-:S08]  /*2230*/  DADD R26, R16, -R20 ;  /* 0x00000000101a7229 */ /* 0x000fd00000000814 */
[----:B------:R-:W-:Y:S02]  /*2240*/  DADD R26, R18, R26 ;  /* 0x00000000121a7229 */ /* 0x000fe4000000001a */
[----:B------:R-:W-:-:S08]  /*2250*/  DMUL R18, R20, R24 ;  /* 0x0000001814127228 */ /* 0x000fd00000000000 */
[----:B------:R-:W-:-:S08]  /*2260*/  DFMA R16, R20, R24, -R18 ;  /* 0x000000181410722b */ /* 0x000fd00000000812 */
[----:B------:R-:W-:-:S08]  /*2270*/  DFMA R16, R20, R22, R16 ;  /* 0x000000161410722b */ /* 0x000fd00000000010 */
[----:B------:R-:W-:-:S08]  /*2280*/  DFMA R26, R26, R24, R16 ;  /* 0x000000181a1a722b */ /* 0x000fd00000000010 */
[----:B------:R-:W-:-:S08]  /*2290*/  DADD R20, R18, R26 ;  /* 0x0000000012147229 */ /* 0x000fd0000000001a */
[--C-:B------:R-:W-:Y:S02]  /*22a0*/  DADD R16, R12, R20.reuse ;  /* 0x000000000c107229 */ /* 0x100fe40000000014 */
[----:B------:R-:W-:-:S06]  /*22b0*/  DADD R18, R18, -R20 ;  /* 0x0000000012127229 */ /* 0x000fcc0000000814 */
[----:B------:R-:W-:Y:S02]  /*22c0*/  DADD R12, R12, -R16 ;  /* 0x000000000c0c7229 */ /* 0x000fe40000000810 */
[----:B------:R-:W-:-:S06]  /*22d0*/  DADD R18, R26, R18 ;  /* 0x000000001a127229 */ /* 0x000fcc0000000012 */
[----:B------:R-:W-:-:S08]  /*22e0*/  DADD R12, R20, R12 ;  /* 0x00000000140c7229 */ /* 0x000fd0000000000c */
[----:B------:R-:W-:Y:S01]  /*22f0*/  DADD R18, R18, R12 ;  /* 0x0000000012127229 */ /* 0x000fe2000000000c */
[C---:B------:R-:W-:Y:S02]  /*2300*/  VIADD R12, R9.reuse, 0xfffffc01 ;  /* 0xfffffc01090c7836 */ /* 0x040fe40000000000 */
[----:B------:R-:W-:Y:S02]  /*2310*/  @P1 VIADD R12, R9, 0xfffffc02 ;  /* 0xfffffc02090c1836 */ /* 0x000fe40000000000 */
[----:B------:R-:W-:-:S03]  /*2320*/  IMAD.MOV.U32 R13, RZ, RZ, 0x43300000 ;  /* 0x43300000ff0d7424 */ /* 0x000fc600078e00ff */
[----:B------:R-:W-:Y:S01]  /*2330*/  DADD R14, R14, R18 ;  /* 0x000000000e0e7229 */ /* 0x000fe20000000012 */
[----:B------:R-:W-:-:S06]  /*2340*/  LOP3.LUT R12, R12, 0x80000000, RZ, 0x3c, !PT ;  /* 0x800000000c0c7812 */ /* 0x000fcc00078e3cff */
[----:B------:R-:W-:Y:S01]  /*2350*/  DADD R18, R12, -UR14 ;  /* 0x8000000e0c127e29 */ /* 0x000fe20008000000 */
[----:B------:R-:W-:Y:S01]  /*2360*/  UMOV UR14, 0xfefa39ef ;  /* 0xfefa39ef000e7882 */ /* 0x000fe20000000000 */
[----:B------:R-:W-:Y:S01]  /*2370*/  DADD R20, R16, R14 ;  /* 0x0000000010147229 */ /* 0x000fe2000000000e */
[----:B------:R-:W-:-:S07]  /*2380*/  UMOV UR15, 0x3fe62e42 ;  /* 0x3fe62e42000f7882 */ /* 0x000fce0000000000 */
[--C-:B------:R-:W-:Y:S02]  /*2390*/  DFMA R12, R18, UR14, R20.reuse ;  /* 0x0000000e120c7c2b */ /* 0x100fe40008000014 */
[----:B------:R-:W-:-:S06]  /*23a0*/  DADD R22, R16, -R20 ;  /* 0x0000000010167229 */ /* 0x000fcc0000000814 */
[----:B------:R-:W-:Y:S02]  /*23b0*/  DFMA R16, R18, -UR14, R12 ;  /* 0x8000000e12107c2b */ /* 0x000fe4000800000c */
[----:B------:R-:W-:-:S06]  /*23c0*/  DADD R22, R14, R22 ;  /* 0x000000000e167229 */ /* 0x000fcc0000000016 */
[----:B------:R-:W-:-:S08]  /*23d0*/  DADD R16, -R20, R16 ;  /* 0x0000000014107229 */ /* 0x000fd00000000110 */
[----:B------:R-:W-:-:S08]  /*23e0*/  DADD R16, R22, -R16 ;  /* 0x0000000016107229 */ /* 0x000fd00000000810 */
[----:B------:R-:W-:-:S08]  /*23f0*/  DFMA R16, R18, UR16, R16 ;  /* 0x0000001012107c2b */ /* 0x000fd00008000010 */
[----:B------:R-:W-:-:S08]  /*2400*/  DADD R14, R12, R16 ;  /* 0x000000000c0e7229 */ /* 0x000fd00000000010 */
[----:B------:R-:W-:Y:S02]  /*2410*/  DADD R12, R12, -R14 ;  /* 0x000000000c0c7229 */ /* 0x000fe4000000080e */
[----:B------:R-:W-:-:S06]  /*2420*/  DMUL R18, R14, 2 ;  /* 0x400000000e127828 */ /* 0x000fcc0000000000 */
[----:B------:R-:W-:Y:S02]  /*2430*/  DADD R16, R16, R12 ;  /* 0x0000000010107229 */ /* 0x000fe4000000000c */
[----:B------:R-:W-:-:S08]  /*2440*/  DFMA R14, R14, 2, -R18 ;  /* 0x400000000e0e782b */ /* 0x000fd00000000812 */
[----:B------:R-:W-:Y:S01]  /*2450*/  DFMA R16, R16, 2, R14 ;  /* 0x400000001010782b */ /* 0x000fe2000000000e */
[----:B------:R-:W-:Y:S01]  /*2460*/  MOV R14, 0x652b82fe ;  /* 0x652b82fe000e7802 */ /* 0x000fe20000000f00 */
[----:B------:R-:W-:-:S06]  /*2470*/  IMAD.MOV.U32 R15, RZ, RZ, 0x3ff71547 ;  /* 0x3ff71547ff0f7424 */ /* 0x000fcc00078e00ff */
[----:B------:R-:W-:-:S08]  /*2480*/  DADD R20, R18, R16 ;  /* 0x0000000012147229 */ /* 0x000fd00000000010 */
[----:B------:R-:W-:Y:S02]  /*2490*/  DFMA R14, R20, R14, 6.75539944105574400000e+15 ;  /* 0x43380000140e742b */ /* 0x000fe4000000000e */
[----:B------:R-:W-:Y:S01]  /*24a0*/  FSETP.GEU.AND P0, PT, |R21|, 4.1917929649353027344, PT ;  /* 0x4086232b1500780b */ /* 0x000fe20003f0e200 */
[----:B------:R-:W-:-:S05]  /*24b0*/  DADD R18, R18, -R20 ;  /* 0x0000000012127229 */ /* 0x000fca0000000814 */
[----:B------:R-:W-:-:S03]  /*24c0*/  DADD R12, R14, -6.75539944105574400000e+15 ;  /* 0xc33800000e0c7429 */ /* 0x000fc60000000000 */
[----:B------:R-:W-:-:S05]  /*24d0*/  DADD R16, R16, R18 ;  /* 0x0000000010107229 */ /* 0x000fca0000000012 */
[----:B------:R-:W-:Y:S01]  /*24e0*/  DFMA R22, R12, -UR14, R20 ;  /* 0x8000000e0c167c2b */ /* 0x000fe20008000014 */
[----:B------:R-:W-:Y:S01]  /*24f0*/  UMOV UR14, 0x3b39803f ;  /* 0x3b39803f000e7882 */ /* 0x000fe20000000000 */
[----:B------:R-:W-:-:S06]  /*2500*/  UMOV UR15, 0x3c7abc9e ;  /* 0x3c7abc9e000f7882 */ /* 0x000fcc0000000000 */
[----:B------:R-:W-:Y:S01]  /*2510*/  DFMA R22, R12, -UR14, R22 ;  /* 0x8000000e0c167c2b */ /* 0x000fe20008000016 */
[----:B------:R-:W-:Y:S01]  /*2520*/  UMOV UR14, 0x69ce2bdf ;  /* 0x69ce2bdf000e7882 */ /* 0x000fe20000000000 */
[----:B------:R-:W-:Y:S01]  /*2530*/  IMAD.MOV.U32 R12, RZ, RZ, -0x35dec16 ;  /* 0xfca213eaff0c7424 */ /* 0x000fe200078e00ff */
[----:B------:R-:W-:Y:S01]  /*2540*/  UMOV UR15, 0x3e5ade15 ;  /* 0x3e5ade15000f7882 */ /* 0x000fe20000000000 */
[----:B------:R-:W-:-:S06]  /*2550*/  IMAD.MOV.U32 R13, RZ, RZ, 0x3e928af3 ;  /* 0x3e928af3ff0d7424 */ /* 0x000fcc00078e00ff */
        /* <DEDUP_REMOVED lines=25> */
[----:B------:R-:W-:-:S08]  /*26f0*/  DFMA R12, R22, R12, 1 ;  /* 0x3ff00000160c742b */ /* 0x000fd0000000000c */
[----:B------:R-:W-:-:S10]  /*2700*/  DFMA R12, R22, R12, 1 ;  /* 0x3ff00000160c742b */ /* 0x000fd4000000000c */
[----:B------:R-:W-:Y:S01]  /*2710*/  LEA R19, R14, R13, 0x14 ;  /* 0x0000000d0e137211 */ /* 0x000fe200078ea0ff */
[----:B------:R-:W-:Y:S01]  /*2720*/  IMAD.MOV.U32 R18, RZ, RZ, R12 ;  /* 0x000000ffff127224 */ /* 0x000fe200078e000c */
[----:B------:R-:W-:Y:S06]  /*2730*/  @!P0 BRA `(.L_x_49) ;  /* 0x0000000000308947 */ /* 0x000fec0003800000 */
[----:B------:R-:W-:Y:S01]  /*2740*/  FSETP.GEU.AND P1, PT, |R21|, 4.2275390625, PT ;  /* 0x408748001500780b */ /* 0x000fe20003f2e200 */
[C---:B------:R-:W-:Y:S02]  /*2750*/  DADD R18, R20.reuse, +INF ;  /* 0x7ff0000014127429 */ /* 0x040fe40000000000 */
[----:B------:R-:W-:-:S08]  /*2760*/  DSETP.GEU.AND P0, PT, R20, RZ, PT ;  /* 0x000000ff1400722a */ /* 0x000fd00003f0e000 */
[----:B------:R-:W-:Y:S02]  /*2770*/  FSEL R18, R18, RZ, P0 ;  /* 0x000000ff12127208 */ /* 0x000fe40000000000 */
[----:B------:R-:W-:Y:S02]  /*2780*/  @!P1 LEA.HI R9, R14, R14, RZ, 0x1 ;  /* 0x0000000e0e099211 */ /* 0x000fe400078f08ff */
[----:B------:R-:W-:Y:S02]  /*2790*/  FSEL R19, R19, RZ, P0 ;  /* 0x000000ff13137208 */ /* 0x000fe40000000000 */
[----:B------:R-:W-:-:S05]  /*27a0*/  @!P1 SHF.R.S32.HI R9, RZ, 0x1, R9 ;  /* 0x00000001ff099819 */ /* 0x000fca0000011409 */
[----:B------:R-:W-:Y:S02]  /*27b0*/  @!P1 IMAD.IADD R14, R14, 0x1, -R9 ;  /* 0x000000010e0e9824 */ /* 0x000fe400078e0a09 */
[----:B------:R-:W-:-:S03]  /*27c0*/  @!P1 IMAD R13, R9, 0x100000, R13 ;  /* 0x00100000090d9824 */ /* 0x000fc600078e020d */
[----:B------:R-:W-:Y:S02]  /*27d0*/  @!P1 LEA R15, R14, 0x3ff00000, 0x14 ;  /* 0x3ff000000e0f9811 */ /* 0x000fe400078ea0ff */
[----:B------:R-:W-:-:S06]  /*27e0*/  @!P1 MOV R14, RZ ;  /* 0x000000ff000e9202 */ /* 0x000fcc0000000f00 */
[----:B------:R-:W-:-:S11]  /*27f0*/  @!P1 DMUL R18, R12, R14 ;  /* 0x0000000e0c129228 */ /* 0x000fd60000000000 */
.L_x_49:
[----:B------:R-:W-:Y:S01]  /*2800*/  DFMA R16, R16, R18, R18 ;  /* 0x000000121010722b */ /* 0x000fe20000000012 */
[----:B------:R-:W-:Y:S01]  /*2810*/  IMAD.MOV.U32 R12, RZ, RZ, R8 ;  /* 0x000000ffff0c7224 */ /* 0x000fe200078e0008 */
[----:B------:R-:W-:Y:S01]  /*2820*/  DSETP.NEU.AND P0, PT, |R18|, +INF , PT ;  /* 0x7ff000001200742a */ /* 0x000fe20003f0d200 */
[----:B------:R-:W-:-:S07]  /*2830*/  IMAD.MOV.U32 R13, RZ, RZ, 0x0 ;  /* 0x00000000ff0d7424 */ /* 0x000fce00078e00ff */
[----:B------:R-:W-:Y:S02]  /*2840*/  FSEL R9, R18, R16, !P0 ;  /* 0x0000001012097208 */ /* 0x000fe40004000000 */
[----:B------:R-:W-:Y:S01]  /*2850*/  FSEL R16, R19, R17, !P0 ;  /* 0x0000001113107208 */ /* 0x000fe20004000000 */
[----:B------:R-:W-:Y:S06]  /*2860*/  RET.REL.NODEC R12 `(_Z18executelrnNormCudaPfffiiiiS_i) ;  /* 0xffffffd40ce47950 */ /* 0x000fec0003c3ffff */
.L_x_50:
        /* <DEDUP_REMOVED lines=9> */
.L_x_135:


//--------------------- .text._Z24executelrnNormCuda_splitPfffiiiiS_ii --------------------------
	.section	.text._Z24executelrnNormCuda_splitPfffiiiiS_ii,"ax",@progbits
	.align	128
        .global         _Z24executelrnNormCuda_splitPfffiiiiS_ii
        .type           _Z24executelrnNormCuda_splitPfffiiiiS_ii,@function
        .size           _Z24executelrnNormCuda_splitPfffiiiiS_ii,(.L_x_137 - _Z24executelrnNormCuda_splitPfffiiiiS_ii)
        .other          _Z24executelrnNormCuda_splitPfffiiiiS_ii,@"STO_CUDA_ENTRY STV_DEFAULT"
_Z24executelrnNormCuda_splitPfffiiiiS_ii:
.text._Z24executelrnNormCuda_splitPfffiiiiS_ii:
[----:B------:R-:W-:Y:S08]  /*0000*/  LDC R1, c[0x0][0x37c] ;  /* 0x0000df00ff017b82 */ /* 0x000ff00000000800 */
[----:B------:R-:W0:Y:S01]  /*0010*/  S2UR UR14, SR_CTAID.X ;  /* 0x00000000000e79c3 */ /* 0x000e220000002500 */
[----:B------:R-:W1:Y:S01]  /*0020*/  S2R R7, SR_TID.X ;  /* 0x0000000000077919 */ /* 0x000e620000002100 */
[----:B------:R-:W1:Y:S01]  /*0030*/  LDCU.64 UR6, c[0x0][0x3a8] ;  /* 0x00007500ff0677ac */ /* 0x000e620008000a00 */
[----:B------:R-:W-:Y:S01]  /*0040*/  IMAD.MOV.U32 R28, RZ, RZ, RZ ;  /* 0x000000ffff1c7224 */ /* 0x000fe200078e00ff */
[----:B------:R-:W2:Y:S01]  /*0050*/  S2R R6, SR_TID.Y ;  /* 0x0000000000067919 */ /* 0x000ea20000002200 */
[----:B------:R-:W3:Y:S03]  /*0060*/  LDCU.64 UR8, c[0x0][0x358] ;  /* 0x00006b00ff0877ac */ /* 0x000ee60008000a00 */
[----:B------:R-:W4:Y:S01]  /*0070*/  LDC R0, c[0x0][0x394] ;  /* 0x0000e500ff007b82 */ /* 0x000f220000000800 */
[----:B0-----:R-:W-:Y:S01]  /*0080*/  IMAD.U32 R3, RZ, RZ, UR14 ;  /* 0x0000000eff037e24 */ /* 0x001fe2000f8e00ff */
[----:B------:R-:W-:-:S04]  /*0090*/  UISETP.LT.U32.AND UP0, UPT, UR14, 0x3, UPT ;  /* 0x000000030e00788c */ /* 0x000fc8000bf01070 */
[----:B------:R-:W-:Y:S01]  /*00a0*/  USEL UR5, UR14, 0x3, !UP0 ;  /* 0x000000030e057887 */ /* 0x000fe2000c000000 */
[----:B----4-:R-:W-:-:S03]  /*00b0*/  VIADDMNMX R0, R3, 0x2, R0, PT ;  /* 0x0000000203007846 */ /* 0x010fc60003800100 */
[----:B------:R-:W-:Y:S01]  /*00c0*/  UIADD3 UR5, UPT, UPT, UR5, -0x3, URZ ;  /* 0xfffffffd05057890 */ /* 0x000fe2000fffe0ff */
[----:B-1----:R-:W-:Y:S01]  /*00d0*/  VIADD R7, R7, UR6 ;  /* 0x0000000607077c36 */ /* 0x002fe20008000000 */
[----:B------:R-:W-:Y:S01]  /*00e0*/  R2UR UR4, R0 ;  /* 0x00000000000472ca */ /* 0x000fe200000e0000 */
[----:B--2---:R-:W-:-:S12]  /*00f0*/  VIADD R6, R6, UR7 ;  /* 0x0000000706067c36 */ /* 0x004fd80008000000 */
[----:B------:R-:W-:-:S04]  /*0100*/  UIADD3 UR10, UPT, UPT, UR4, -0x1, URZ ;  /* 0xffffffff040a7890 */ /* 0x000fc8000fffe0ff */
[----:B------:R-:W-:-:S09]  /*0110*/  UISETP.GE.AND UP0, UPT, UR5, UR10, UPT ;  /* 0x0000000a0500728c */ /* 0x000fd2000bf06270 */
[----:B---3--:R-:W-:Y:S05]  /*0120*/  BRA.U UP0, `(.L_x_51) ;  /* 0x0000000d00407547 */ /* 0x008fea000b800000 */
        /* <DEDUP_REMOVED lines=9> */
[----:B------:R-:W1:Y:S01]  /*01c0*/  LDC.64 R30, c[0x0][0x380] ;  /* 0x0000e000ff1e7b82 */ /* 0x000e620000000a00 */
[----:B------:R-:W-:Y:S01]  /*01d0*/  IMAD.MOV.U32 R28, RZ, RZ, RZ ;  /* 0x000000ffff1c7224 */ /* 0x000fe200078e00ff */
[----:B------:R-:W-:-:S06]  /*01e0*/  UIADD3 UR7, UPT, UPT, -UR7, URZ, URZ ;  /* 0x000000ff07077290 */ /* 0x000fcc000fffe1ff */
[----:B------:R-:W2:Y:S01]  /*01f0*/  LDC.64 R2, c[0x0][0x398] ;  /* 0x0000e600ff027b82 */ /* 0x000ea20000000a00 */
[----:B0-----:R-:W-:-:S05]  /*0200*/  MOV R0, UR12 ;  /* 0x0000000c00007c02 */ /* 0x001fca0008000f00 */
[----:B------:R-:W-:-:S04]  /*0210*/  IMAD R5, R0, UR5, R7 ;  /* 0x0000000500057c24 */ /* 0x000fc8000f8e0207 */
[----:B------:R-:W-:-:S07]  /*0220*/  IMAD R0, R5, UR13, R6 ;  /* 0x0000000d05007c24 */ /* 0x000fce000f8e0206 */
.L_x_57:
[----:B01----:R-:W-:-:S06]  /*0230*/  IMAD.WIDE R4, R0, 0x4, R30 ;  /* 0x0000000400047825 */ /* 0x003fcc00078e021e */
[----:B---3--:R-:W3:Y:S01]  /*0240*/  LDG.E R4, desc[UR8][R4.64] ;  /* 0x0000000804047981 */ /* 0x008ee2000c1e1900 */
[----:B------:R-:W-:Y:S01]  /*0250*/  BSSY.RECONVERGENT B0, `(.L_x_53) ;  /* 0x0000006000007945 */ /* 0x000fe20003800200 */
[----:B---3--:R-:W0:Y:S02]  /*0260*/  F2F.F64.F32 R10, R4 ;  /* 0x00000004000a7310 */ /* 0x008e240000201800 */
[----:B0-----:R-:W-:-:S10]  /*0270*/  DADD R8, -RZ, |R10| ;  /* 0x00000000ff087229 */ /* 0x001fd4000000050a */
[----:B------:R-:W-:Y:S01]  /*0280*/  IMAD.MOV.U32 R12, RZ, RZ, R8 ;  /* 0x000000ffff0c7224 */ /* 0x000fe200078e0008 */
[----:B------:R-:W-:-:S07]  /*0290*/  MOV R8, 0x2b0 ;  /* 0x000002b000087802 */ /* 0x000fce0000000f00 */
[----:B--2---:R-:W-:Y:S05]  /*02a0*/  CALL.REL.NOINC `($_Z24executelrnNormCuda_splitPfffiiiiS_ii$__internal_accurate_pow) ;  /* 0x0000001800947944 */ /* 0x004fea0003c00000 */
[----:B------:R-:W-:Y:S05]  /*02b0*/  BSYNC.RECONVERGENT B0 ;  /* 0x0000000000007941 */ /* 0x000fea0003800200 */
.L_x_53:
        /* <DEDUP_REMOVED lines=15> */
.L_x_56:
[----:B------:R-:W-:-:S11]  /*03b0*/  DADD R8, R10, 2 ;  /* 0x400000000a087429 */ /* 0x000fd60000000000 */
.L_x_55:
[----:B------:R-:W-:Y:S05]  /*03c0*/  BSYNC.RECONVERGENT B0 ;  /* 0x0000000000007941 */ /* 0x000fea0003800200 */
.L_x_54:
        /* <DEDUP_REMOVED lines=9> */
[----:B------:R0:W3:Y:S01]  /*0460*/  F2F.F32.F64 R28, R4 ;  /* 0x00000004001c7310 */ /* 0x0000e20000301000 */
[----:B------:R-:W-:Y:S05]  /*0470*/  BRA.U UP0, `(.L_x_57) ;  /* 0xfffffffd006c7547 */ /* 0x000fea000b83ffff */
.L_x_52:
[----:B------:R-:W-:-:S04]  /*0480*/  UIADD3 UR6, UPT, UPT, -UR14, -0x2, UR6 ;  /* 0xfffffffe0e067890 */ /* 0x000fc8000fffe106 */
[----:B------:R-:W-:-:S09]  /*0490*/  UISETP.GE.U32.AND UP0, UPT, UR6, 0x3, UPT ;  /* 0x000000030600788c */ /* 0x000fd2000bf06070 */
[----:B------:R-:W-:Y:S05]  /*04a0*/  BRA.U !UP0, `(.L_x_51) ;  /* 0x0000000908607547 */ /* 0x000fea000b800000 */
[----:B------:R-:W1:Y:S01]  /*04b0*/  LDCU.64 UR6, c[0x0][0x398] ;  /* 0x00007300ff0677ac */ /* 0x000e620008000a00 */
[----:B------:R-:W2:Y:S01]  /*04c0*/  LDC.64 R10, c[0x0][0x380] ;  /* 0x0000e000ff0a7b82 */ /* 0x000ea20000000a00 */
[----:B------:R-:W-:Y:S02]  /*04d0*/  UIADD3 UR13, UPT, UPT, UR5, 0x3, URZ ;  /* 0x00000003050d7890 */ /* 0x000fe4000fffe0ff */
[----:B------:R-:W-:Y:S01]  /*04e0*/  UIADD3 UR12, UPT, UPT, UR5, 0x2, URZ ;  /* 0x00000002050c7890 */ /* 0x000fe2000fffe0ff */
[----:B-1----:R-:W-:Y:S01]  /*04f0*/  MOV R0, UR6 ;  /* 0x0000000600007c02 */ /* 0x002fe20008000f00 */
[----:B------:R-:W-:Y:S02]  /*0500*/  UIMAD UR11, UR5, UR6, UR6 ;  /* 0x00000006050b72a4 */ /* 0x000fe4000f8e0206 */
[----:B------:R-:W-:Y:S02]  /*0510*/  UIMAD UR4, UR6, UR7, URZ ;  /* 0x00000007060472a4 */ /* 0x000fe4000f8e02ff */
[----:B------:R-:W-:-:S02]  /*0520*/  IMAD R3, R0, UR13, R7 ;  /* 0x0000000d00037c24 */ /* 0x000fc4000f8e0207 */
[C-C-:B0-----:R-:W-:Y:S02]  /*0530*/  IMAD R5, R0.reuse, UR12, R7.reuse ;  /* 0x0000000c00057c24 */ /* 0x141fe4000f8e0207 */
[----:B------:R-:W-:Y:S02]  /*0540*/  IMAD R13, R0, UR5, R7 ;  /* 0x00000005000d7c24 */ /* 0x000fe4000f8e0207 */
[----:B------:R-:W-:Y:S02]  /*0550*/  VIADD R9, R7, UR11 ;  /* 0x0000000b07097c36 */ /* 0x000fe40008000000 */
[--C-:B------:R-:W-:Y:S02]  /*0560*/  IMAD R4, R3, UR7, R6.reuse ;  /* 0x0000000703047c24 */ /* 0x100fe4000f8e0206 */
[--C-:B------:R-:W-:Y:S02]  /*0570*/  IMAD R5, R5, UR7, R6.reuse ;  /* 0x0000000705057c24 */ /* 0x100fe4000f8e0206 */
[----:B------:R-:W-:-:S02]  /*0580*/  IMAD R3, R13, UR7, R6 ;  /* 0x000000070d037c24 */ /* 0x000fc4000f8e0206 */
[----:B------:R-:W-:-:S07]  /*0590*/  IMAD R2, R9, UR7, R6 ;  /* 0x0000000709027c24 */ /* 0x000fce000f8e0206 */
.L_x_73:
[----:B--2---:R-:W-:-:S05]  /*05a0*/  IMAD.WIDE R14, R3, 0x4, R10 ;  /* 0x00000004030e7825 */ /* 0x004fca00078e020a */
[----:B------:R-:W2:Y:S01]  /*05b0*/  LDG.E R29, desc[UR8][R14.64] ;  /* 0x000000080e1d7981 */ /* 0x000ea2000c1e1900 */
[----:B------:R-:W-:Y:S01]  /*05c0*/  BSSY.RECONVERGENT B0, `(.L_x_58) ;  /* 0x0000006000007945 */ /* 0x000fe20003800200 */
[----:B--2---:R-:W0:Y:S02]  /*05d0*/  F2F.F64.F32 R32, R29 ;  /* 0x0000001d00207310 */ /* 0x004e240000201800 */
[----:B0-----:R-:W-:-:S10]  /*05e0*/  DADD R8, -RZ, |R32| ;  /* 0x00000000ff087229 */ /* 0x001fd40000000520 */
[----:B-1----:R-:W-:Y:S01]  /*05f0*/  IMAD.MOV.U32 R12, RZ, RZ, R8 ;  /* 0x000000ffff0c7224 */ /* 0x002fe200078e0008 */
[----:B----4-:R-:W-:-:S07]  /*0600*/  MOV R8, 0x620 ;  /* 0x0000062000087802 */ /* 0x010fce0000000f00 */
[----:B---3--:R-:W-:Y:S05]  /*0610*/  CALL.REL.NOINC `($_Z24executelrnNormCuda_splitPfffiiiiS_ii$__internal_accurate_pow) ;  /* 0x0000001400b87944 */ /* 0x008fea0003c00000 */
[----:B------:R-:W-:Y:S05]  /*0620*/  BSYNC.RECONVERGENT B0 ;  /* 0x0000000000007941 */ /* 0x000fea0003800200 */
.L_x_58:
        /* <DEDUP_REMOVED lines=19> */
.L_x_60:
[----:B------:R-:W-:Y:S05]  /*0760*/  BSYNC.RECONVERGENT B0 ;  /* 0x0000000000007941 */ /* 0x000fea0003800200 */
.L_x_59:
[----:B------:R-:W-:Y:S01]  /*0770*/  FSEL R8, R8, RZ, P0 ;  /* 0x000000ff08087208 */ /* 0x000fe20000000000 */
[----:B------:R-:W-:Y:S01]  /*0780*/  BSSY.RECONVERGENT B0, `(.L_x_61) ;  /* 0x0000008000007945 */ /* 0x000fe20003800200 */
[----:B------:R-:W-:-:S06]  /*0790*/  FSEL R9, R9, 1.875, P0 ;  /* 0x3ff0000009097808 */ /* 0x000fcc0000000000 */
[----:B------:R-:W-:Y:S02]  /*07a0*/  DADD R14, R14, R8 ;  /* 0x000000000e0e7229 */ /* 0x000fe40000000008 */
[----:B--2---:R-:W-:-:S04]  /*07b0*/  DADD R8, -RZ, |R30| ;  /* 0x00000000ff087229 */ /* 0x004fc8000000051e */
[----:B------:R1:W2:Y:S06]  /*07c0*/  F2F.F32.F64 R29, R14 ;  /* 0x0000000e001d7310 */ /* 0x0002ac0000301000 */
[----:B------:R-:W-:Y:S02]  /*07d0*/  MOV R12, R8 ;  /* 0x00000008000c7202 */ /* 0x000fe40000000f00 */
[----:B------:R-:W-:-:S07]  /*07e0*/  MOV R8, 0x800 ;  /* 0x0000080000087802 */ /* 0x000fce0000000f00 */
[----:B012---:R-:W-:Y:S05]  /*07f0*/  CALL.REL.NOINC `($_Z24executelrnNormCuda_splitPfffiiiiS_ii$__internal_accurate_pow) ;  /* 0x0000001400407944 */ /* 0x007fea0003c00000 */
[----:B------:R-:W-:Y:S05]  /*0800*/  BSYNC.RECONVERGENT B0 ;  /* 0x0000000000007941 */ /* 0x000fea0003800200 */
.L_x_61:
        /* <DEDUP_REMOVED lines=15> */
.L_x_64:
[----:B------:R-:W-:-:S11]  /*0900*/  DADD R8, R30, 2 ;  /* 0x400000001e087429 */ /* 0x000fd60000000000 */
.L_x_63:
[----:B------:R-:W-:Y:S05]  /*0910*/  BSYNC.RECONVERGENT B0 ;  /* 0x0000000000007941 */ /* 0x000fea0003800200 */
.L_x_62:
        /* <DEDUP_REMOVED lines=13> */
[----:B------:R-:W-:Y:S05]  /*09f0*/  CALL.REL.NOINC `($_Z24executelrnNormCuda_splitPfffiiiiS_ii$__internal_accurate_pow) ;  /* 0x0000001000c07944 */ /* 0x000fea0003c00000 */
[----:B------:R-:W-:Y:S05]  /*0a00*/  BSYNC.RECONVERGENT B0 ;  /* 0x0000000000007941 */ /* 0x000fea0003800200 */
.L_x_65:
        /* <DEDUP_REMOVED lines=15> */
.L_x_68:
[----:B------:R-:W-:-:S11]  /*0b00*/  DADD R8, R32, 2 ;  /* 0x4000000020087429 */ /* 0x000fd60000000000 */
.L_x_67:
[----:B------:R-:W-:Y:S05]  /*0b10*/  BSYNC.RECONVERGENT B0 ;  /* 0x0000000000007941 */ /* 0x000fea0003800200 */
.L_x_66:
        /* <DEDUP_REMOVED lines=11> */
[----:B------:R-:W-:Y:S01]  /*0bd0*/  IMAD.MOV.U32 R12, RZ, RZ, R8 ;  /* 0x000000ffff0c7224 */ /* 0x000fe200078e0008 */
[----:B------:R-:W-:-:S07]  /*0be0*/  MOV R8, 0xc00 ;  /* 0x00000c0000087802 */ /* 0x000fce0000000f00 */
[----:B------:R-:W-:Y:S05]  /*0bf0*/  CALL.REL.NOINC `($_Z24executelrnNormCuda_splitPfffiiiiS_ii$__internal_accurate_pow) ;  /* 0x0000001000407944 */ /* 0x000fea0003c00000 */
[----:B------:R-:W-:Y:S05]  /*0c00*/  BSYNC.RECONVERGENT B0 ;  /* 0x0000000000007941 */ /* 0x000fea0003800200 */
.L_x_69:
        /* <DEDUP_REMOVED lines=15> */
.L_x_72:
[----:B------:R-:W-:-:S11]  /*0d00*/  DADD R8, R32, 2 ;  /* 0x4000000020087429 */ /* 0x000fd60000000000 */
.L_x_71:
[----:B------:R-:W-:Y:S05]  /*0d10*/  BSYNC.RECONVERGENT B0 ;  /* 0x0000000000007941 */ /* 0x000fea0003800200 */
.L_x_70:
[----:B------:R-:W0:Y:S01]  /*0d20*/  F2F.F64.F32 R12, R29 ;  /* 0x0000001d000c7310 */ /* 0x000e220000201800 */
[----:B------:R-:W-:Y:S01]  /*0d30*/  FSETP.NEU.AND P0, PT, R0, 1, PT ;  /* 0x3f8000000000780b */ /* 0x000fe20003f0d000 */
[----:B------:R-:W-:Y:S01]  /*0d40*/  UIADD3 UR5, UPT, UPT, UR5, 0x4, URZ ;  /* 0x0000000405057890 */ /* 0x000fe2000fffe0ff */
[----:B------:R-:W-:Y:S01]  /*0d50*/  MOV R0, UR4 ;  /* 0x0000000400007c02 */ /* 0x000fe20008000f00 */
[----:B------:R-:W-:Y:S01]  /*0d60*/  IMAD.U32 R15, RZ, RZ, UR4 ;  /* 0x00000004ff0f7e24 */ /* 0x000fe2000f8e00ff */
[----:B------:R-:W-:Y:S01]  /*0d70*/  FSEL R8, R8, RZ, P0 ;  /* 0x000000ff08087208 */ /* 0x000fe20000000000 */
[----:B------:R-:W-:Y:S01]  /*0d80*/  UISETP.GE.AND UP0, UPT, UR5, UR10, UPT ;  /* 0x0000000a0500728c */ /* 0x000fe2000bf06270 */
[----:B------:R-:W-:Y:S01]  /*0d90*/  FSEL R9, R9, 1.875, P0 ;  /* 0x3ff0000009097808 */ /* 0x000fe20000000000 */
[----:B------:R-:W-:Y:S01]  /*0da0*/  IMAD R5, R0, 0x4, R5 ;  /* 0x0000000400057824 */ /* 0x000fe200078e0205 */
[----:B------:R-:W-:-:S04]  /*0db0*/  LEA R4, R15, R4, 0x2 ;  /* 0x000000040f047211 */ /* 0x000fc800078e10ff */
[----:B0-----:R-:W-:Y:S01]  /*0dc0*/  DADD R12, R12, R8 ;  /* 0x000000000c0c7229 */ /* 0x001fe20000000008 */
[----:B------:R-:W-:Y:S02]  /*0dd0*/  IMAD.U32 R9, RZ, RZ, UR4 ;  /* 0x00000004ff097e24 */ /* 0x000fe4000f8e00ff */
[----:B------:R-:W-:-:S03]  /*0de0*/  IMAD.U32 R8, RZ, RZ, UR4 ;  /* 0x00000004ff087e24 */ /* 0x000fc6000f8e00ff */
[----:B------:R1:W4:Y:S01]  /*0df0*/  F2F.F32.F64 R28, R12 ;  /* 0x0000000c001c7310 */ /* 0x0003220000301000 */
[----:B------:R-:W-:Y:S02]  /*0e00*/  IMAD R2, R9, 0x4, R2 ;  /* 0x0000000409027824 */ /* 0x000fe400078e0202 */
[----:B------:R-:W-:Y:S01]  /*0e10*/  IMAD R3, R8, 0x4, R3 ;  /* 0x0000000408037824 */ /* 0x000fe200078e0203 */
[----:B------:R-:W-:Y:S06]  /*0e20*/  BRA.U !UP0, `(.L_x_73) ;  /* 0xfffffff508dc7547 */ /* 0x000fec000b83ffff */
.L_x_51:
[----:B------:R-:W2:Y:S01]  /*0e30*/  LDCU.64 UR4, c[0x0][0x398] ;  /* 0x00007300ff0477ac */ /* 0x000ea20008000a00 */
[----:B0-----:R-:W0:Y:S01]  /*0e40*/  LDC.64 R4, c[0x0][0x380] ;  /* 0x0000e000ff047b82 */ /* 0x001e220000000a00 */
[----:B--2---:R-:W-:Y:S01]  /*0e50*/  IMAD.U32 R0, RZ, RZ, UR4 ;  /* 0x00000004ff007e24 */ /* 0x004fe2000f8e00ff */
[----:B------:R-:W2:Y:S03]  /*0e60*/  LDCU UR4, c[0x0][0x390] ;  /* 0x00007200ff0477ac */ /* 0x000ea60008000800 */
[----:B------:R-:W-:-:S04]  /*0e70*/  IMAD R7, R0, UR14, R7 ;  /* 0x0000000e00077c24 */ /* 0x000fc8000f8e0207 */
[----:B------:R-:W-:-:S04]  /*0e80*/  IMAD R6, R7, UR5, R6 ;  /* 0x0000000507067c24 */ /* 0x000fc8000f8e0206 */
[----:B0-----:R-:W-:-:S05]  /*0e90*/  IMAD.WIDE R4, R6, 0x4, R4 ;  /* 0x0000000406047825 */ /* 0x001fca00078e0204 */
[----:B------:R0:W5:Y:S01]  /*0ea0*/  LDG.E R0, desc[UR8][R4.64] ;  /* 0x0000000804007981 */ /* 0x000162000c1e1900 */
[----:B--2---:R-:W-:Y:S01]  /*0eb0*/  I2FP.F32.S32 R3, UR4 ;  /* 0x0000000400037c45 */ /* 0x004fe20008201400 */
[----:B------:R-:W2:Y:S03]  /*0ec0*/  LDCU UR4, c[0x0][0x388] ;  /* 0x00007100ff0477ac */ /* 0x000ea60008000800 */
[----:B------:R-:W1:Y:S01]  /*0ed0*/  MUFU.RCP R2, R3 ;  /* 0x0000000300027308 */ /* 0x000e620000001000 */
[----:B--2---:R-:W-:Y:S02]  /*0ee0*/  IMAD.U32 R10, RZ, RZ, UR4 ;  /* 0x00000004ff0a7e24 */ /* 0x004fe4000f8e00ff */
[----:B-1----:R-:W-:-:S05]  /*0ef0*/  FFMA R7, -R3, R2, 1 ;  /* 0x3f80000003077423 */ /* 0x002fca0000000102 */
        /* <DEDUP_REMOVED lines=9> */
[----:B---345:R-:W-:Y:S05]  /*0f90*/  CALL.REL.NOINC `($__internal_1_$__cuda_sm3x_div_rn_noftz_f32_slowpath) ;  /* 0x0000000400c07944 */ /* 0x038fea0003c00000 */
.L_x_74:
[----:B---34-:R-:W-:Y:S01]  /*0fa0*/  FFMA R28, R7, R28, 1 ;  /* 0x3f800000071c7423 */ /* 0x018fe2000000001c */
[----:B------:R-:W-:Y:S01]  /*0fb0*/  IMAD.MOV.U32 R13, RZ, RZ, 0x3a2c32e4 ;  /* 0x3a2c32e4ff0d7424 */ /* 0x000fe200078e00ff */
        /* <DEDUP_REMOVED lines=52> */
[----:B--2---:R-:W-:Y:S01]  /*1300*/  LEA R2, R2, -R9, 0x17 ;  /* 0x8000000902027211 */ /* 0x004fe200078eb8ff */
[----:B------:R-:W-:Y:S01]  /*1310*/  VIADD R8, R9, 0x7f000000 ;  /* 0x7f00000009087836 */ /* 0x000fe20000000000 */
        /* <DEDUP_REMOVED lines=29> */
[----:B------:R-:W-:Y:S01]  /*14f0*/  FSETP.GEU.AND P1, PT, R28, RZ, PT ;  /* 0x000000ff1c00720b */ /* 0x000fe20003f2e000 */
[----:B------:R-:W-:-:S12]  /*1500*/  IMAD.MOV.U32 R5, RZ, RZ, R8 ;  /* 0x000000ffff057224 */ /* 0x000fd800078e0008 */
[----:B------:R-:W0:Y:S01]  /*1510*/  @!P1 FRND.FLOOR R2, R3 ;  /* 0x0000000300029307 */ /* 0x000e220000205000 */
[----:B------:R-:W-:Y:S02]  /*1520*/  @!P1 FSETP.NEU.AND P2, PT, |R7|, 1, PT ;  /* 0x3f8000000700980b */ /* 0x000fe40003f4d200 */
[----:B0-----:R-:W-:Y:S02]  /*1530*/  @!P1 FSETP.NEU.AND P0, PT, R2, R3, PT ;  /* 0x000000030200920b */ /* 0x001fe40003f0d000 */
[----:B------:R-:W-:-:S04]  /*1540*/  @!P1 FSEL R2, R8, -R8, P2 ;  /* 0x8000000808029208 */ /* 0x000fc80001000000 */
[----:B------:R-:W-:-:S07]  /*1550*/  @!P1 FSEL R5, R2, +QNAN , !P0 ;  /* 0x7fffffff02059808 */ /* 0x000fce0004000000 */
.L_x_76:
[----:B------:R-:W-:Y:S05]  /*1560*/  BSYNC.RECONVERGENT B0 ;  /* 0x0000000000007941 */ /* 0x000fea0003800200 */
.L_x_75:
        /* <DEDUP_REMOVED lines=10> */
[----:B------:R-:W-:Y:S02]  /*1610*/  MOV R3, R5 ;  /* 0x0000000500037202 */ /* 0x000fe40000000f00 */
[----:B------:R-:W-:-:S07]  /*1620*/  MOV R4, 0x1640 ;  /* 0x0000164000047802 */ /* 0x000fce0000000f00 */
[----:B------:R-:W-:Y:S05]  /*1630*/  CALL.REL.NOINC `($__internal_1_$__cuda_sm3x_div_rn_noftz_f32_slowpath) ;  /* 0x0000000000187944 */ /* 0x000fea0003c00000 */
[----:B------:R-:W-:-:S07]  /*1640*/  IMAD.MOV.U32 R9, RZ, RZ, R7 ;  /* 0x000000ffff097224 */ /* 0x000fce00078e0007 */
.L_x_78:
[----:B------:R-:W-:Y:S05]  /*1650*/  BSYNC.RECONVERGENT B0 ;  /* 0x0000000000007941 */ /* 0x000fea0003800200 */
.L_x_77:
[----:B------:R-:W0:Y:S02]  /*1660*/  LDC.64 R2, c[0x0][0x3a0] ;  /* 0x0000e800ff027b82 */ /* 0x000e240000000a00 */
[----:B0-----:R-:W-:-:S05]  /*1670*/  IMAD.WIDE R6, R6, 0x4, R2 ;  /* 0x0000000406067825 */ /* 0x001fca00078e0202 */
[----:B------:R-:W-:Y:S01]  /*1680*/  STG.E desc[UR8][R6.64], R9 ;  /* 0x0000000906007986 */ /* 0x000fe2000c101908 */
[----:B------:R-:W-:Y:S05]  /*1690*/  EXIT ;  /* 0x000000000000794d */ /* 0x000fea0003800000 */
        .weak           $__internal_1_$__cuda_sm3x_div_rn_noftz_f32_slowpath
        .type           $__internal_1_$__cuda_sm3x_div_rn_noftz_f32_slowpath,@function
        .size           $__internal_1_$__cuda_sm3x_div_rn_noftz_f32_slowpath,($_Z24executelrnNormCuda_splitPfffiiiiS_ii$__internal_accurate_pow - $__internal_1_$__cuda_sm3x_div_rn_noftz_f32_slowpath)
$__internal_1_$__cuda_sm3x_div_rn_noftz_f32_slowpath:
[----:B------:R-:W-:Y:S01]  /*16a0*/  SHF.R.U32.HI R7, RZ, 0x17, R3 ;  /* 0x00000017ff077819 */ /* 0x000fe20000011603 */
[----:B------:R-:W-:Y:S01]  /*16b0*/  BSSY.RECONVERGENT B1, `(.L_x_79) ;  /* 0x0000062000017945 */ /* 0x000fe20003800200 */
[----:B------:R-:W-:Y:S02]  /*16c0*/  SHF.R.U32.HI R5, RZ, 0x17, R2 ;  /* 0x00000017ff057819 */ /* 0x000fe40000011602 */
[----:B------:R-:W-:Y:S02]  /*16d0*/  LOP3.LUT R12, R7, 0xff, RZ, 0xc0, !PT ;  /* 0x000000ff070c7812 */ /* 0x000fe400078ec0ff */
[----:B------:R-:W-:-:S03]  /*16e0*/  LOP3.LUT R10, R5, 0xff, RZ, 0xc0, !PT ;  /* 0x000000ff050a7812 */ /* 0x000fc600078ec0ff */
[----:B------:R-:W-:Y:S02]  /*16f0*/  VIADD R8, R12, 0xffffffff ;  /* 0xffffffff0c087836 */ /* 0x000fe40000000000 */
[----:B------:R-:W-:-:S03]  /*1700*/  VIADD R7, R10, 0xffffffff ;  /* 0xffffffff0a077836 */ /* 0x000fc60000000000 */
        /* <DEDUP_REMOVED lines=22> */
[----:B------:R-:W-:Y:S01]  /*1870*/  @P0 MOV R5, RZ ;  /* 0x000000ff00050202 */ /* 0x000fe20000000f00 */
[----:B------:R-:W-:Y:S02]  /*1880*/  @!P0 IMAD.MOV.U32 R5, RZ, RZ, -0x40 ;  /* 0xffffffc0ff058424 */ /* 0x000fe400078e00ff */
[----:B------:R-:W-:Y:S01]  /*1890*/  @!P0 FFMA R2, R2, 1.84467440737095516160e+19, RZ ;  /* 0x5f80000002028823 */ /* 0x000fe200000000ff */
[----:B------:R-:W-:Y:S01]  /*18a0*/  @!P1 FFMA R3, R3, 1.84467440737095516160e+19, RZ ;  /* 0x5f80000003039823 */ /* 0x000fe200000000ff */
[----:B------:R-:W-:-:S07]  /*18b0*/  @!P1 VIADD R5, R5, 0x40 ;  /* 0x0000004005059836 */ /* 0x000fce0000000000 */
.L_x_80:
        /* <DEDUP_REMOVED lines=35> */
[----:B------:R-:W-:Y:S01]  /*1af0*/  ISETP.NE.AND P1, PT, R9, RZ, PT ;  /* 0x000000ff0900720c */ /* 0x000fe20003f25270 */
[----:B------:R-:W-:Y:S01]  /*1b00*/  IMAD.MOV R9, RZ, RZ, -R9 ;  /* 0x000000ffff097224 */ /* 0x000fe200078e0a09 */
[----:B------:R-:W-:-:S02]  /*1b10*/  LOP3.LUT R5, R5, 0x800000, RZ, 0xfc, !PT ;  /* 0x0080000005057812 */ /* 0x000fc400078efcff */
[----:B------:R-:W-:Y:S02]  /*1b20*/  FSETP.NEU.FTZ.AND P0, PT, R2, R3, PT ;  /* 0x000000030200720b */ /* 0x000fe40003f1d000 */
[----:B------:R-:W-:Y:S02]  /*1b30*/  SHF.L.U32 R8, R5, R8, RZ ;  /* 0x0000000805087219 */ /* 0x000fe400000006ff */
[----:B------:R-:W-:Y:S02]  /*1b40*/  SEL R2, R9, RZ, P2 ;  /* 0x000000ff09027207 */ /* 0x000fe40001000000 */
[----:B------:R-:W-:Y:S02]  /*1b50*/  ISETP.NE.AND P1, PT, R8, RZ, P1 ;  /* 0x000000ff0800720c */ /* 0x000fe40000f25270 */
[----:B------:R-:W-:Y:S02]  /*1b60*/  SHF.R.U32.HI R2, RZ, R2, R5 ;  /* 0x00000002ff027219 */ /* 0x000fe40000011605 */
[----:B------:R-:W-:-:S02]  /*1b70*/  PLOP3.LUT P0, PT, P0, P1, PT, 0xf8, 0x8f ;  /* 0x00000000008f781c */ /* 0x000fc40000703f70 */
[----:B------:R-:W-:Y:S02]  /*1b80*/  SHF.R.U32.HI R8, RZ, 0x1, R2 ;  /* 0x00000001ff087819 */ /* 0x000fe40000011602 */
[----:B------:R-:W-:-:S04]  /*1b90*/  SEL R3, RZ, 0x1, !P0 ;  /* 0x00000001ff037807 */ /* 0x000fc80004000000 */
[----:B------:R-:W-:-:S04]  /*1ba0*/  LOP3.LUT R3, R3, 0x1, R8, 0xf8, !PT ;  /* 0x0000000103037812 */ /* 0x000fc800078ef808 */
[----:B------:R-:W-:-:S04]  /*1bb0*/  LOP3.LUT R3, R3, R2, RZ, 0xc0, !PT ;  /* 0x0000000203037212 */ /* 0x000fc800078ec0ff */
[----:B------:R-:W-:-:S04]  /*1bc0*/  IADD3 R8, PT, PT, R8, R3, RZ ;  /* 0x0000000308087210 */ /* 0x000fc80007ffe0ff */
[----:B------:R-:W-:Y:S01]  /*1bd0*/  LOP3.LUT R7, R8, R7, RZ, 0xfc, !PT ;  /* 0x0000000708077212 */ /* 0x000fe200078efcff */
[----:B------:R-:W-:Y:S06]  /*1be0*/  BRA `(.L_x_88) ;  /* 0x0000000000107947 */ /* 0x000fec0003800000 */
.L_x_87:
[----:B------:R-:W-:-:S04]  /*1bf0*/  LOP3.LUT R7, R7, 0x80000000, RZ, 0xc0, !PT ;  /* 0x8000000007077812 */ /* 0x000fc800078ec0ff */
[----:B------:R-:W-:Y:S01]  /*1c00*/  LOP3.LUT R7, R7, 0x7f800000, RZ, 0xfc, !PT ;  /* 0x7f80000007077812 */ /* 0x000fe200078efcff */
[----:B------:R-:W-:Y:S06]  /*1c10*/  BRA `(.L_x_88) ;  /* 0x0000000000047947 */ /* 0x000fec0003800000 */
.L_x_86:
[----:B------:R-:W-:-:S07]  /*1c20*/  IMAD R7, R8, 0x800000, R7 ;  /* 0x0080000008077824 */ /* 0x000fce00078e0207 */
.L_x_88:
[----:B------:R-:W-:Y:S05]  /*1c30*/  BSYNC.RECONVERGENT B2 ;  /* 0x0000000000027941 */ /* 0x000fea0003800200 */
.L_x_85:
[----:B------:R-:W-:Y:S05]  /*1c40*/  BRA `(.L_x_89) ;  /* 0x0000000000207947 */ /* 0x000fea0003800000 */
.L_x_84:
[----:B------:R-:W-:-:S04]  /*1c50*/  LOP3.LUT R2, R3, 0x80000000, R2, 0x48, !PT ;  /* 0x8000000003027812 */ /* 0x000fc800078e4802 */
[----:B------:R-:W-:Y:S01]  /*1c60*/  LOP3.LUT R7, R2, 0x7f800000, RZ, 0xfc, !PT ;  /* 0x7f80000002077812 */ /* 0x000fe200078efcff */
[----:B------:R-:W-:Y:S06]  /*1c70*/  BRA `(.L_x_89) ;  /* 0x0000000000147947 */ /* 0x000fec0003800000 */
.L_x_83:
[----:B------:R-:W-:Y:S01]  /*1c80*/  LOP3.LUT R7, R3, 0x80000000, R2, 0x48, !PT ;  /* 0x8000000003077812 */ /* 0x000fe200078e4802 */
[----:B------:R-:W-:Y:S06]  /*1c90*/  BRA `(.L_x_89) ;  /* 0x00000000000c7947 */ /* 0x000fec0003800000 */
.L_x_82:
[----:B------:R-:W0:Y:S01]  /*1ca0*/  MUFU.RSQ R7, -QNAN ;  /* 0xffc0000000077908 */ /* 0x000e220000001400 */
[----:B------:R-:W-:Y:S05]  /*1cb0*/  BRA `(.L_x_89) ;  /* 0x0000000000047947 */ /* 0x000fea0003800000 */
.L_x_81:
[----:B------:R-:W-:-:S07]  /*1cc0*/  FADD.FTZ R7, R2, R3 ;  /* 0x0000000302077221 */ /* 0x000fce0000010000 */
.L_x_89:
[----:B------:R-:W-:Y:S05]  /*1cd0*/  BSYNC.RECONVERGENT B1 ;  /* 0x0000000000017941 */ /* 0x000fea0003800200 */
.L_x_79:
[----:B------:R-:W-:-:S04]  /*1ce0*/  IMAD.MOV.U32 R5, RZ, RZ, 0x0 ;  /* 0x00000000ff057424 */ /* 0x000fc800078e00ff */
[----:B0-----:R-:W-:Y:S05]  /*1cf0*/  RET.REL.NODEC R4 `(_Z24executelrnNormCuda_splitPfffiiiiS_ii) ;  /* 0xffffffe004c07950 */ /* 0x001fea0003c3ffff */
        .type           $_Z24executelrnNormCuda_splitPfffiiiiS_ii$__internal_accurate_pow,@function
        .size           $_Z24executelrnNormCuda_splitPfffiiiiS_ii$__internal_accurate_pow,(.L_x_137 - $_Z24executelrnNormCuda_splitPfffiiiiS_ii$__internal_accurate_pow)
$_Z24executelrnNormCuda_splitPfffiiiiS_ii$__internal_accurate_pow:
        /* <DEDUP_REMOVED lines=9> */
[----:B------:R-:W-:Y:S02]  /*1d90*/  @!P0 MOV R12, R18 ;  /* 0x00000012000c8202 */ /* 0x000fe40000000f00 */
[----:B------:R-:W-:Y:S02]  /*1da0*/  @!P0 LEA.HI R9, R19, 0xffffffca, RZ, 0xc ;  /* 0xffffffca13098811 */ /* 0x000fe400078f60ff */
[----:B------:R-:W-:Y:S01]  /*1db0*/  LOP3.LUT R13, R13, 0x800fffff, RZ, 0xc0, !PT ;  /* 0x800fffff0d0d7812 */ /* 0x000fe200078ec0ff */
[----:B------:R-:W-:-:S03]  /*1dc0*/  IMAD.MOV.U32 R20, RZ, RZ, R12 ;  /* 0x000000ffff147224 */ /* 0x000fc600078e000c */
        /* <DEDUP_REMOVED lines=45> */
[----:B------:R-:W-:Y:S02]  /*20a0*/  VIADD R23, R15, 0x100000 ;  /* 0x001000000f177836 */ /* 0x000fe40000000000 */
[----:B------:R-:W-:-:S03]  /*20b0*/  IMAD.MOV.U32 R22, RZ, RZ, R14 ;  /* 0x000000ffff167224 */ /* 0x000fc600078e000e */
        /* <DEDUP_REMOVED lines=23> */
[C---:B------:R-:W-:Y:S01]  /*2230*/  IADD3 R12, PT, PT, R9.reuse, -0x3ff, RZ ;  /* 0xfffffc01090c7810 */ /* 0x040fe20007ffe0ff */
[----:B------:R-:W-:Y:S02]  /*2240*/  @P1 VIADD R12, R9, 0xfffffc02 ;  /* 0xfffffc02090c1836 */ /* 0x000fe40000000000 */
[----:B------:R-:W-:-:S04]  /*2250*/  IMAD.MOV.U32 R13, RZ, RZ, 0x43300000 ;  /* 0x43300000ff0d7424 */ /* 0x000fc800078e00ff */
        /* <DEDUP_REMOVED lines=19> */
[----:B------:R-:W-:Y:S02]  /*2390*/  IMAD.MOV.U32 R14, RZ, RZ, 0x652b82fe ;  /* 0x652b82feff0e7424 */ /* 0x000fe400078e00ff */
[----:B------:R-:W-:-:S05]  /*23a0*/  IMAD.MOV.U32 R15, RZ, RZ, 0x3ff71547 ;  /* 0x3ff71547ff0f7424 */ /* 0x000fca00078e00ff */
        /* <DEDUP_REMOVED lines=11> */
[----:B------:R-:W-:Y:S01]  /*2460*/  MOV R12, 0xfca213ea ;  /* 0xfca213ea000c7802 */ /* 0x000fe20000000f00 */
[----:B------:R-:W-:Y:S01]  /*2470*/  IMAD.MOV.U32 R13, RZ, RZ, 0x3e928af3 ;  /* 0x3e928af3ff0d7424 */ /* 0x000fe200078e00ff */
[----:B------:R-:W-:-:S05]  /*2480*/  UMOV UR13, 0x3e5ade15 ;  /* 0x3e5ade15000d7882 */ /* 0x000fca0000000000 */
        /* <DEDUP_REMOVED lines=27> */
[----:B------:R-:W-:Y:S02]  /*2640*/  IMAD R19, R14, 0x100000, R13 ;  /* 0x001000000e137824 */ /* 0x000fe400078e020d */
        /* <DEDUP_REMOVED lines=8> */
[----:B------:R-:W-:-:S04]  /*26d0*/  @!P1 SHF.R.S32.HI R9, RZ, 0x1, R9 ;  /* 0x00000001ff099819 */ /* 0x000fc80000011409 */
[----:B------:R-:W-:Y:S01]  /*26e0*/  @!P1 LEA R13, R9, R13, 0x14 ;  /* 0x0000000d090d9211 */ /* 0x000fe200078ea0ff */
[----:B------:R-:W-:-:S05]  /*26f0*/  @!P1 IMAD.IADD R14, R14, 0x1, -R9 ;  /* 0x000000010e0e9824 */ /* 0x000fca00078e0a09 */
[----:B------:R-:W-:Y:S01]  /*2700*/  @!P1 LEA R15, R14, 0x3ff00000, 0x14 ;  /* 0x3ff000000e0f9811 */ /* 0x000fe200078ea0ff */
[----:B------:R-:W-:-:S06]  /*2710*/  @!P1 IMAD.MOV.U32 R14, RZ, RZ, RZ ;  /* 0x000000ffff0e9224 */ /* 0x000fcc00078e00ff */
[----:B------:R-:W-:-:S11]  /*2720*/  @!P1 DMUL R18, R12, R14 ;  /* 0x0000000e0c129228 */ /* 0x000fd60000000000 */
.L_x_90:
[----:B------:R-:W-:Y:S01]  /*2730*/  DFMA R16, R16, R18, R18 ;  /* 0x000000121010722b */ /* 0x000fe20000000012 */
[----:B------:R-:W-:Y:S01]  /*2740*/  IMAD.MOV.U32 R12, RZ, RZ, R8 ;  /* 0x000000ffff0c7224 */ /* 0x000fe200078e0008 */
[----:B------:R-:W-:Y:S01]  /*2750*/  DSETP.NEU.AND P0, PT, |R18|, +INF , PT ;  /* 0x7ff000001200742a */ /* 0x000fe20003f0d200 */
[----:B------:R-:W-:-:S07]  /*2760*/  IMAD.MOV.U32 R13, RZ, RZ, 0x0 ;  /* 0x00000000ff0d7424 */ /* 0x000fce00078e00ff */
[----:B------:R-:W-:Y:S02]  /*2770*/  FSEL R9, R18, R16, !P0 ;  /* 0x0000001012097208 */ /* 0x000fe40004000000 */
[----:B------:R-:W-:Y:S01]  /*2780*/  FSEL R16, R19, R17, !P0 ;  /* 0x0000001113107208 */ /* 0x000fe20004000000 */
[----:B------:R-:W-:Y:S06]  /*2790*/  RET.REL.NODEC R12 `(_Z24executelrnNormCuda_splitPfffiiiiS_ii) ;  /* 0xffffffd80c187950 */ /* 0x000fec0003c3ffff */
.L_x_91:
        /* <DEDUP_REMOVED lines=14> */
.L_x_137:


//--------------------- .text._Z30execute3Dconvolutiongroup2CudaPfS_S_S_iiiiiiii --------------------------
	.section	.text._Z30execute3Dconvolutiongroup2CudaPfS_S_S_iiiiiiii,"ax",@progbits
	.align	128
        .global         _Z30execute3Dconvolutiongroup2CudaPfS_S_S_iiiiiiii
        .type           _Z30execute3Dconvolutiongroup2CudaPfS_S_S_iiiiiiii,@function
        .size           _Z30execute3Dconvolutiongroup2CudaPfS_S_S_iiiiiiii,(.L_x_143 - _Z30execute3Dconvolutiongroup2CudaPfS_S_S_iiiiiiii)
        .other          _Z30execute3Dconvolutiongroup2CudaPfS_S_S_iiiiiiii,@"STO_CUDA_ENTRY STV_DEFAULT"
_Z30execute3Dconvolutiongroup2CudaPfS_S_S_iiiiiiii:
.text._Z30execute3Dconvolutiongroup2CudaPfS_S_S_iiiiiiii:
[----:B------:R-:W-:Y:S01]  /*0000*/  LDC R1, c[0x0][0x37c] ;  /* 0x0000df00ff017b82 */ /* 0x000fe20000000800 */
[----:B------:R-:W0:Y:S07]  /*0010*/  S2R R10, SR_TID.Y ;  /* 0x00000000000a7919 */ /* 0x000e2e0000002200 */
[----:B------:R-:W1:Y:S01]  /*0020*/  LDC.64 R12, c[0x0][0x3a8] ;  /* 0x0000ea00ff0c7b82 */ /* 0x000e620000000a00 */
[----:B------:R-:W1:Y:S01]  /*0030*/  LDCU.64 UR12, c[0x0][0x3b0] ;  /* 0x00007600ff0c77ac */ /* 0x000e620008000a00 */
[----:B------:R-:W-:Y:S01]  /*0040*/  HFMA2 R23, -RZ, RZ, 0, 0 ;  /* 0x00000000ff177431 */ /* 0x000fe200000001ff */
[----:B------:R-:W2:Y:S01]  /*0050*/  S2R R9, SR_TID.X ;  /* 0x0000000000097919 */ /* 0x000ea20000002100 */
[----:B------:R-:W3:Y:S04]  /*0060*/  LDCU UR5, c[0x0][0x3b8] ;  /* 0x00007700ff0577ac */ /* 0x000ee80008000800 */
[----:B------:R-:W4:Y:S01]  /*0070*/  LDC.64 R6, c[0x0][0x3a0] ;  /* 0x0000e800ff067b82 */ /* 0x000f220000000a00 */
[----:B------:R-:W0:Y:S07]  /*0080*/  LDCU.64 UR10, c[0x0][0x358] ;  /* 0x00006b00ff0a77ac */ /* 0x000e2e0008000a00 */
[----:B------:R-:W5:Y:S01]  /*0090*/  S2UR UR4, SR_CTAID.X ;  /* 0x00000000000479c3 */ /* 0x000f620000002500 */
[----:B---3--:R-:W-:Y:S01]  /*00a0*/  USHF.L.U32 UR8, UR5, 0x1, URZ ;  /* 0x0000000105087899 */ /* 0x008fe200080006ff */
[----:B-1----:R-:W-:-:S03]  /*00b0*/  IADD3 R0, PT, PT, R12, -UR13, RZ ;  /* 0x8000000d0c007c10 */ /* 0x002fc6000fffe0ff */
[----:B------:R-:W-:Y:S01]  /*00c0*/  UISETP.GT.AND UP0, UPT, UR8, UR5, UPT ;  /* 0x000000050800728c */ /* 0x000fe2000bf04270 */
[C---:B0-----:R-:W-:Y:S01]  /*00d0*/  ISETP.GE.AND P2, PT, R10.reuse, R0, PT ;  /* 0x000000000a00720c */ /* 0x041fe20003f46270 */
[C---:B------:R-:W-:Y:S01]  /*00e0*/  IMAD R8, R10.reuse, R13, RZ ;  /* 0x0000000d0a087224 */ /* 0x040fe200078e02ff */
[C---:B----4-:R-:W-:Y:S02]  /*00f0*/  IADD3 R2, PT, PT, R7.reuse, -UR13, RZ ;  /* 0x8000000d07027c10 */ /* 0x050fe4000fffe0ff */
[C---:B------:R-:W-:Y:S01]  /*0100*/  ISETP.GE.AND P0, PT, R10.reuse, UR13, PT ;  /* 0x0000000d0a007c0c */ /* 0x040fe2000bf06270 */
[----:B--2---:R-:W-:Y:S01]  /*0110*/  IMAD.IADD R11, R7, 0x1, -R9 ;  /* 0x00000001070b7824 */ /* 0x004fe200078e0a09 */
[C---:B------:R-:W-:Y:S02]  /*0120*/  ISETP.GE.AND P3, PT, R9.reuse, R2, PT ;  /* 0x000000020900720c */ /* 0x040fe40003f66270 */
[----:B------:R-:W-:Y:S01]  /*0130*/  IADD3 R0, PT, PT, -R10, UR13, RZ ;  /* 0x0000000d0a007c10 */ /* 0x000fe2000fffe1ff */
[----:B-----5:R-:W-:Y:S01]  /*0140*/  VIADD R6, R6, UR4 ;  /* 0x0000000406067c36 */ /* 0x020fe20008000000 */
[----:B------:R-:W-:-:S02]  /*0150*/  ISETP.GE.AND P1, PT, R9, UR13, PT ;  /* 0x0000000d09007c0c */ /* 0x000fc4000bf26270 */
[----:B------:R-:W-:Y:S02]  /*0160*/  IADD3 R2, PT, PT, -R9, UR13, RZ ;  /* 0x0000000d09027c10 */ /* 0x000fe4000fffe1ff */
[----:B------:R-:W-:Y:S02]  /*0170*/  SEL R0, R0, RZ, !P0 ;  /* 0x000000ff00007207 */ /* 0x000fe40004000000 */
[----:B------:R-:W-:Y:S02]  /*0180*/  SEL R2, R2, RZ, !P1 ;  /* 0x000000ff02027207 */ /* 0x000fe40004800000 */
[----:B------:R-:W-:Y:S02]  /*0190*/  IADD3 R5, PT, PT, -R10, R12, RZ ;  /* 0x0000000c0a057210 */ /* 0x000fe40007ffe1ff */
[----:B------:R-:W-:Y:S02]  /*01a0*/  IADD3 R3, PT, PT, -R0, UR12, RZ ;  /* 0x0000000c00037c10 */ /* 0x000fe4000fffe1ff */
[----:B------:R-:W-:-:S02]  /*01b0*/  IADD3 R4, PT, PT, -R2, UR12, RZ ;  /* 0x0000000c02047c10 */ /* 0x000fc4000fffe1ff */
[----:B------:R-:W-:Y:S02]  /*01c0*/  @P2 IADD3 R3, PT, PT, R5, UR13, RZ ;  /* 0x0000000d05032c10 */ /* 0x000fe4000fffe0ff */
[----:B------:R-:W-:Y:S02]  /*01d0*/  @P3 IADD3 R4, PT, PT, R11, UR13, RZ ;  /* 0x0000000d0b043c10 */ /* 0x000fe4000fffe0ff */
[----:B------:R-:W-:Y:S01]  /*01e0*/  SEL R8, R8, RZ, P0 ;  /* 0x000000ff08087207 */ /* 0x000fe20000000000 */
[----:B------:R-:W-:Y:S06]  /*01f0*/  BRA.U !UP0, `(.L_x_92) ;  /* 0x0000000d081c7547 */ /* 0x000fec000b800000 */
[----:B------:R-:W0:Y:S01]  /*0200*/  LDCU.64 UR6, c[0x0][0x390] ;  /* 0x00007200ff0677ac */ /* 0x000e220008000a00 */
[C---:B------:R-:W-:Y:S01]  /*0210*/  ISETP.GT.AND P0, PT, R9.reuse, UR13, PT ;  /* 0x0000000d09007c0c */ /* 0x040fe2000bf04270 */
[----:B------:R-:W-:Y:S01]  /*0220*/  IMAD.MOV.U32 R23, RZ, RZ, RZ ;  /* 0x000000ffff177224 */ /* 0x000fe200078e00ff */
[----:B------:R-:W-:Y:S01]  /*0230*/  IADD3 R5, PT, PT, R9, -UR13, RZ ;  /* 0x8000000d09057c10 */ /* 0x000fe2000fffe0ff */
[----:B------:R-:W1:Y:S01]  /*0240*/  LDCU.64 UR4, c[0x0][0x388] ;  /* 0x00007100ff0477ac */ /* 0x000e620008000a00 */
[----:B------:R-:W-:Y:S02]  /*0250*/  VIMNMX R9, PT, PT, R10, UR13, !PT ;  /* 0x0000000d0a097c48 */ /* 0x000fe4000ffe0100 */
[C---:B------:R-:W-:Y:S01]  /*0260*/  LOP3.LUT R11, R3.reuse, 0x7ffffff0, RZ, 0xc0, !PT ;  /* 0x7ffffff0030b7812 */ /* 0x040fe200078ec0ff */
[----:B------:R-:W2:Y:S01]  /*0270*/  LDCU UR9, c[0x0][0x3b8] ;  /* 0x00007700ff0977ac */ /* 0x000ea20008000800 */
[C---:B------:R-:W-:Y:S02]  /*0280*/  LOP3.LUT R12, R3.reuse, 0x7, RZ, 0xc0, !PT ;  /* 0x00000007030c7812 */ /* 0x040fe400078ec0ff */
[----:B------:R-:W-:-:S02]  /*0290*/  LOP3.LUT R13, R3, 0x3, RZ, 0xc0, !PT ;  /* 0x00000003030d7812 */ /* 0x000fc400078ec0ff */
[----:B------:R-:W-:Y:S01]  /*02a0*/  IADD3 R18, PT, PT, -R11, RZ, RZ ;  /* 0x000000ff0b127210 */ /* 0x000fe20007ffe1ff */
[----:B------:R-:W-:Y:S01]  /*02b0*/  @P0 IMAD R8, R5, R7, R8 ;  /* 0x0000000705080224 */ /* 0x000fe200078e0208 */
[----:B------:R-:W-:Y:S02]  /*02c0*/  IADD3 R7, PT, PT, R9, -R10, RZ ;  /* 0x8000000a09077210 */ /* 0x000fe40007ffe0ff */
[----:B------:R-:W-:Y:S01]  /*02d0*/  IADD3 R9, PT, PT, R6, -0x1, RZ ;  /* 0xffffffff06097810 */ /* 0x000fe20007ffe0ff */
[----:B0-----:R-:W-:Y:S01]  /*02e0*/  UIADD3 UR6, UP0, UPT, UR6, 0x20, URZ ;  /* 0x0000002006067890 */ /* 0x001fe2000ff1e0ff */
[----:B------:R-:W-:Y:S01]  /*02f0*/  LOP3.LUT R10, R3, 0xf, RZ, 0xc0, !PT ;  /* 0x0000000f030a7812 */ /* 0x000fe200078ec0ff */
[----:B-1----:R-:W-:Y:S02]  /*0300*/  UIADD3 UR4, UP1, UPT, UR4, 0x20, URZ ;  /* 0x0000002004047890 */ /* 0x002fe4000ff3e0ff */
[----:B------:R-:W-:Y:S02]  /*0310*/  UIADD3.X UR7, UPT, UPT, URZ, UR7, URZ, UP0, !UPT ;  /* 0x00000007ff077290 */ /* 0x000fe400087fe4ff */
[----:B--2---:R-:W-:-:S12]  /*0320*/  UIADD3.X UR5, UPT, UPT, URZ, UR5, URZ, UP1, !UPT ;  /* 0x00000005ff057290 */ /* 0x004fd80008ffe4ff */
.L_x_106:
[----:B------:R-:W-:Y:S01]  /*0330*/  ISETP.GE.AND P0, PT, R4, 0x1, PT ;  /* 0x000000010400780c */ /* 0x000fe20003f06270 */
[----:B------:R-:W-:-:S12]  /*0340*/  BSSY.RECONVERGENT B1, `(.L_x_93) ;  /* 0x00000af000017945 */ /* 0x000fd80003800200 */
[----:B------:R-:W-:Y:S05]  /*0350*/  @!P0 BRA `(.L_x_94) ;  /* 0x0000000800b48947 */ /* 0x000fea0003800000 */
[----:B------:R-:W0:Y:S01]  /*0360*/  LDC R14, c[0x0][0x3b8] ;  /* 0x0000ee00ff0e7b82 */ /* 0x000e220000000800 */
[----:B------:R-:W1:Y:S01]  /*0370*/  LDCU UR12, c[0x0][0x3b0] ;  /* 0x00007600ff0c77ac */ /* 0x000e620008000800 */
[----:B------:R-:W-:Y:S01]  /*0380*/  MOV R19, RZ ;  /* 0x000000ff00137202 */ /* 0x000fe20000000f00 */
[----:B0-----:R-:W-:-:S04]  /*0390*/  IMAD R5, R9, R14, UR9 ;  /* 0x0000000909057e24 */ /* 0x001fc8000f8e020e */
[----:B-1----:R-:W-:-:S07]  /*03a0*/  IMAD R20, R5, UR12, R2 ;  /* 0x0000000c05147c24 */ /* 0x002fce000f8e0202 */
.L_x_105:
[----:B------:R-:W-:Y:S01]  /*03b0*/  ISETP.GE.AND P0, PT, R3, 0x1, PT ;  /* 0x000000010300780c */ /* 0x000fe20003f06270 */
[----:B------:R-:W-:-:S12]  /*03c0*/  BSSY.RECONVERGENT B0, `(.L_x_95) ;  /* 0x00000a3000007945 */ /* 0x000fd80003800200 */
[----:B------:R-:W-:Y:S05]  /*03d0*/  @!P0 BRA `(.L_x_96) ;  /* 0x0000000800848947 */ /* 0x000fea0003800000 */
[----:B------:R-:W0:Y:S01]  /*03e0*/  LDC R14, c[0x0][0x3a4] ;  /* 0x0000e900ff0e7b82 */ /* 0x000e220000000800 */
[----:B------:R-:W1:Y:S01]  /*03f0*/  LDCU UR12, c[0x0][0x3a8] ;  /* 0x00007500ff0c77ac */ /* 0x000e620008000800 */
[----:B------:R-:W-:Y:S01]  /*0400*/  ISETP.GE.U32.AND P0, PT, R3, 0x10, PT ;  /* 0x000000100300780c */ /* 0x000fe20003f06070 */
[----:B------:R-:W-:Y:S01]  /*0410*/  BSSY.RECONVERGENT B2, `(.L_x_97) ;  /* 0x0000049000027945 */ /* 0x000fe20003800200 */
[----:B------:R-:W-:Y:S01]  /*0420*/  IADD3 R27, PT, PT, R20, R19, RZ ;  /* 0x00000013141b7210 */ /* 0x000fe20007ffe0ff */
[----:B------:R-:W-:-:S03]  /*0430*/  IMAD.MOV.U32 R22, RZ, RZ, RZ ;  /* 0x000000ffff167224 */ /* 0x000fc600078e00ff */
[----:B------:R-:W2:Y:S01]  /*0440*/  LDC R16, c[0x0][0x3b0] ;  /* 0x0000ec00ff107b82 */ /* 0x000ea20000000800 */
[----:B0-----:R-:W-:-:S04]  /*0450*/  IMAD R5, R14, UR9, R19 ;  /* 0x000000090e057c24 */ /* 0x001fc8000f8e0213 */
[----:B-1----:R-:W-:Y:S02]  /*0460*/  IMAD R5, R5, UR12, R8 ;  /* 0x0000000c05057c24 */ /* 0x002fe4000f8e0208 */
[----:B--2---:R-:W-:Y:S01]  /*0470*/  IMAD R21, R27, R16, R0 ;  /* 0x000000101b157224 */ /* 0x004fe200078e0200 */
[----:B------:R-:W-:Y:S06]  /*0480*/  @!P0 BRA `(.L_x_98) ;  /* 0x0000000400048947 */ /* 0x000fec0003800000 */
[----:B------:R-:W-:Y:S01]  /*0490*/  BSSY.RECONVERGENT B3, `(.L_x_99) ;  /* 0x000003f000037945 */ /* 0x000fe20003800200 */
[----:B------:R-:W-:Y:S01]  /*04a0*/  IMAD R27, R27, R16, R7 ;  /* 0x000000101b1b7224 */ /* 0x000fe200078e0207 */
[----:B------:R-:W-:Y:S02]  /*04b0*/  MOV R25, R5 ;  /* 0x0000000500197202 */ /* 0x000fe40000000f00 */
[----:B------:R-:W-:-:S07]  /*04c0*/  MOV R22, R18 ;  /* 0x0000001200167202 */ /* 0x000fce0000000f00 */
.L_x_100:
[----:B------:R-:W-:Y:S01]  /*04d0*/  MOV R16, UR6 ;  /* 0x0000000600107c02 */ /* 0x000fe20008000f00 */
[----:B------:R-:W-:Y:S01]  /*04e0*/  IMAD.U32 R17, RZ, RZ, UR7 ;  /* 0x00000007ff117e24 */ /* 0x000fe2000f8e00ff */
[----:B------:R-:W-:Y:S02]  /*04f0*/  MOV R14, UR4 ;  /* 0x00000004000e7c02 */ /* 0x000fe40008000f00 */
[----:B------:R-:W-:Y:S01]  /*0500*/  MOV R15, UR5 ;  /* 0x00000005000f7c02 */ /* 0x000fe20008000f00 */
[----:B------:R-:W-:-:S04]  /*0510*/  IMAD.WIDE R16, R27, 0x4, R16 ;  /* 0x000000041b107825 */ /* 0x000fc800078e0210 */
[----:B------:R-:W-:Y:S01]  /*0520*/  IMAD.WIDE R14, R25, 0x4, R14 ;  /* 0x00000004190e7825 */ /* 0x000fe200078e020e */
[----:B------:R-:W2:Y:S04]  /*0530*/  LDG.E R26, desc[UR10][R16.64+-0x20] ;  /* 0xffffe00a101a7981 */ /* 0x000ea8000c1e1900 */
[----:B------:R-:W2:Y:S04]  /*0540*/  LDG.E R24, desc[UR10][R14.64+-0x20] ;  /* 0xffffe00a0e187981 */ /* 0x000ea8000c1e1900 */
[----:B------:R-:W3:Y:S04]  /*0550*/  LDG.E R28, desc[UR10][R14.64+0x1c] ;  /* 0x00001c0a0e1c7981 */ /* 0x000ee8000c1e1900 */
[----:B------:R-:W3:Y:S01]  /*0560*/  LDG.E R29, desc[UR10][R16.64+0x1c] ;  /* 0x00001c0a101d7981 */ /* 0x000ee2000c1e1900 */
[----:B--2---:R-:W-:-:S03]  /*0570*/  FFMA R24, R24, R26, R23 ;  /* 0x0000001a18187223 */ /* 0x004fc60000000017 */
[----:B------:R-:W2:Y:S04]  /*0580*/  LDG.E R26, desc[UR10][R16.64+-0x1c] ;  /* 0xffffe40a101a7981 */ /* 0x000ea8000c1e1900 */
[----:B------:R-:W2:Y:S02]  /*0590*/  LDG.E R23, desc[UR10][R14.64+-0x1c] ;  /* 0xffffe40a0e177981 */ /* 0x000ea4000c1e1900 */
[----:B--2---:R-:W-:Y:S02]  /*05a0*/  FFMA R23, R23, R26, R24 ;  /* 0x0000001a17177223 */ /* 0x004fe40000000018 */
[----:B------:R-:W2:Y:S04]  /*05b0*/  LDG.E R24, desc[UR10][R14.64+-0x18] ;  /* 0xffffe80a0e187981 */ /* 0x000ea8000c1e1900 */
[----:B------:R-:W2:Y:S02]  /*05c0*/  LDG.E R26, desc[UR10][R16.64+-0x18] ;  /* 0xffffe80a101a7981 */ /* 0x000ea4000c1e1900 */
[----:B--2---:R-:W-:-:S02]  /*05d0*/  FFMA R23, R24, R26, R23 ;  /* 0x0000001a18177223 */ /* 0x004fc40000000017 */
        /* <DEDUP_REMOVED lines=31> */
[----:B------:R-:W2:Y:S01]  /*07d0*/  LDG.E R26, desc[UR10][R16.64+0x14] ;  /* 0x0000140a101a7981 */ /* 0x000ea2000c1e1900 */
[----:B------:R-:W-:-:S04]  /*07e0*/  IADD3 R22, PT, PT, R22, 0x10, RZ ;  /* 0x0000001016167810 */ /* 0x000fc80007ffe0ff */
[----:B------:R-:W-:Y:S01]  /*07f0*/  ISETP.NE.AND P0, PT, R22, RZ, PT ;  /* 0x000000ff1600720c */ /* 0x000fe20003f05270 */
[----:B--2---:R-:W-:Y:S02]  /*0800*/  FFMA R23, R24, R26, R23 ;  /* 0x0000001a18177223 */ /* 0x004fe40000000017 */
[----:B------:R-:W2:Y:S04]  /*0810*/  LDG.E R24, desc[UR10][R14.64+0x18] ;  /* 0x0000180a0e187981 */ /* 0x000ea8000c1e1900 */
[----:B------:R-:W2:Y:S01]  /*0820*/  LDG.E R26, desc[UR10][R16.64+0x18] ;  /* 0x0000180a101a7981 */ /* 0x000ea2000c1e1900 */
[----:B------:R-:W-:Y:S01]  /*0830*/  VIADD R27, R27, 0x10 ;  /* 0x000000101b1b7836 */ /* 0x000fe20000000000 */
[----:B------:R-:W-:Y:S01]  /*0840*/  IADD3 R25, PT, PT, R25, 0x10, RZ ;  /* 0x0000001019197810 */ /* 0x000fe20007ffe0ff */
[----:B--2---:R-:W-:-:S04]  /*0850*/  FFMA R23, R24, R26, R23 ;  /* 0x0000001a18177223 */ /* 0x004fc80000000017 */
[----:B---3--:R-:W-:Y:S01]  /*0860*/  FFMA R23, R28, R29, R23 ;  /* 0x0000001d1c177223 */ /* 0x008fe20000000017 */
[----:B------:R-:W-:Y:S06]  /*0870*/  @P0 BRA `(.L_x_100) ;  /* 0xfffffffc00140947 */ /* 0x000fec000383ffff */
[----:B------:R-:W-:Y:S05]  /*0880*/  BSYNC.RECONVERGENT B3 ;  /* 0x0000000000037941 */ /* 0x000fea0003800200 */
.L_x_99:
[----:B------:R-:W-:-:S07]  /*0890*/  MOV R22, R11 ;  /* 0x0000000b00167202 */ /* 0x000fce0000000f00 */
.L_x_98:
[----:B------:R-:W-:Y:S05]  /*08a0*/  BSYNC.RECONVERGENT B2 ;  /* 0x0000000000027941 */ /* 0x000fea0003800200 */
.L_x_97:
[----:B------:R-:W-:-:S13]  /*08b0*/  ISETP.NE.AND P0, PT, R10, RZ, PT ;  /* 0x000000ff0a00720c */ /* 0x000fda0003f05270 */
[----:B------:R-:W-:Y:S05]  /*08c0*/  @!P0 BRA `(.L_x_96) ;  /* 0x0000000400488947 */ /* 0x000fea0003800000 */
[----:B------:R-:W-:Y:S01]  /*08d0*/  IADD3 R14, PT, PT, R10, -0x1, RZ ;  /* 0xffffffff0a0e7810 */ /* 0x000fe20007ffe0ff */
[----:B------:R-:W-:Y:S01]  /*08e0*/  BSSY.RECONVERGENT B2, `(.L_x_101) ;  /* 0x0000023000027945 */ /* 0x000fe20003800200 */
[----:B------:R-:W-:Y:S02]  /*08f0*/  ISETP.NE.AND P1, PT, R12, RZ, PT ;  /* 0x000000ff0c00720c */ /* 0x000fe40003f25270 */
[----:B------:R-:W-:-:S13]  /*0900*/  ISETP.GE.U32.AND P0, PT, R14, 0x7, PT ;  /* 0x000000070e00780c */ /* 0x000fda0003f06070 */
[----:B------:R-:W-:Y:S05]  /*0910*/  @!P0 BRA `(.L_x_102) ;  /* 0x00000000007c8947 */ /* 0x000fea0003800000 */
[----:B------:R-:W0:Y:S01]  /*0920*/  LDC.64 R16, c[0x0][0x388] ;  /* 0x0000e200ff107b82 */ /* 0x000e220000000a00 */
[----:B------:R-:W-:Y:S01]  /*0930*/  IADD3 R27, PT, PT, R21, R22, RZ ;  /* 0x00000016151b7210 */ /* 0x000fe20007ffe0ff */
[----:B------:R-:W-:-:S06]  /*0940*/  IMAD.IADD R25, R5, 0x1, R22 ;  /* 0x0000000105197824 */ /* 0x000fcc00078e0216 */
[----:B------:R-:W1:Y:S01]  /*0950*/  LDC.64 R14, c[0x0][0x390] ;  /* 0x0000e400ff0e7b82 */ /* 0x000e620000000a00 */
[----:B0-----:R-:W-:-:S05]  /*0960*/  IMAD.WIDE R16, R25, 0x4, R16 ;  /* 0x0000000419107825 */ /* 0x001fca00078e0210 */
[----:B------:R-:W2:Y:S01]  /*0970*/  LDG.E R24, desc[UR10][R16.64] ;  /* 0x0000000a10187981 */ /* 0x000ea2000c1e1900 */
[----:B-1----:R-:W-:-:S03]  /*0980*/  IMAD.WIDE R14, R27, 0x4, R14 ;  /* 0x000000041b0e7825 */ /* 0x002fc600078e020e */
[----:B------:R-:W3:Y:S04]  /*0990*/  LDG.E R26, desc[UR10][R16.64+0x8] ;  /* 0x0000080a101a7981 */ /* 0x000ee8000c1e1900 */
[----:B------:R-:W2:Y:S04]  /*09a0*/  LDG.E R25, desc[UR10][R14.64] ;  /* 0x0000000a0e197981 */ /* 0x000ea8000c1e1900 */
[----:B------:R-:W3:Y:S04]  /*09b0*/  LDG.E R27, desc[UR10][R14.64+0x8] ;  /* 0x0000080a0e1b7981 */ /* 0x000ee8000c1e1900 */
[----:B------:R-:W4:Y:S04]  /*09c0*/  LDG.E R28, desc[UR10][R16.64+0x1c] ;  /* 0x00001c0a101c7981 */ /* 0x000f28000c1e1900 */
[----:B------:R-:W4:Y:S01]  /*09d0*/  LDG.E R29, desc[UR10][R14.64+0x1c] ;  /* 0x00001c0a0e1d7981 */ /* 0x000f22000c1e1900 */
[----:B--2---:R-:W-:-:S03]  /*09e0*/  FFMA R24, R24, R25, R23 ;  /* 0x0000001918187223 */ /* 0x004fc60000000017 */
[----:B------:R-:W2:Y:S04]  /*09f0*/  LDG.E R23, desc[UR10][R16.64+0x4] ;  /* 0x0000040a10177981 */ /* 0x000ea8000c1e1900 */
[----:B------:R-:W2:Y:S02]  /*0a00*/  LDG.E R25, desc[UR10][R14.64+0x4] ;  /* 0x0000040a0e197981 */ /* 0x000ea4000c1e1900 */
[----:B--2---:R-:W-:Y:S02]  /*0a10*/  FFMA R23, R23, R25, R24 ;  /* 0x0000001917177223 */ /* 0x004fe40000000018 */
[----:B------:R-:W2:Y:S04]  /*0a20*/  LDG.E R24, desc[UR10][R16.64+0xc] ;  /* 0x00000c0a10187981 */ /* 0x000ea8000c1e1900 */
[----:B------:R-:W2:Y:S01]  /*0a30*/  LDG.E R25, desc[UR10][R14.64+0xc] ;  /* 0x00000c0a0e197981 */ /* 0x000ea2000c1e1900 */
[----:B---3--:R-:W-:-:S03]  /*0a40*/  FFMA R23, R26, R27, R23 ;  /* 0x0000001b1a177223 */ /* 0x008fc60000000017 */
[----:B------:R-:W3:Y:S04]  /*0a50*/  LDG.E R26, desc[UR10][R16.64+0x10] ;  /* 0x0000100a101a7981 */ /* 0x000ee8000c1e1900 */
[----:B------:R-:W3:Y:S01]  /*0a60*/  LDG.E R27, desc[UR10][R14.64+0x10] ;  /* 0x0000100a0e1b7981 */ /* 0x000ee2000c1e1900 */
[----:B--2---:R-:W-:-:S03]  /*0a70*/  FFMA R23, R24, R25, R23 ;  /* 0x0000001918177223 */ /* 0x004fc60000000017 */
[----:B------:R-:W2:Y:S04]  /*0a80*/  LDG.E R25, desc[UR10][R16.64+0x14] ;  /* 0x0000140a10197981 */ /* 0x000ea8000c1e1900 */
[----:B------:R-:W2:Y:S01]  /*0a90*/  LDG.E R24, desc[UR10][R14.64+0x14] ;  /* 0x0000140a0e187981 */ /* 0x000ea2000c1e1900 */
[----:B---3--:R-:W-:-:S03]  /*0aa0*/  FFMA R26, R26, R27, R23 ;  /* 0x0000001b1a1a7223 */ /* 0x008fc60000000017 */
[----:B------:R-:W3:Y:S04]  /*0ab0*/  LDG.E R23, desc[UR10][R16.64+0x18] ;  /* 0x0000180a10177981 */ /* 0x000ee8000c1e1900 */
[----:B------:R-:W3:Y:S01]  /*0ac0*/  LDG.E R27, desc[UR10][R14.64+0x18] ;  /* 0x0000180a0e1b7981 */ /* 0x000ee2000c1e1900 */
[----:B------:R-:W-:Y:S01]  /*0ad0*/  IADD3 R22, PT, PT, R22, 0x8, RZ ;  /* 0x0000000816167810 */ /* 0x000fe20007ffe0ff */
[----:B--2---:R-:W-:-:S04]  /*0ae0*/  FFMA R24, R25, R24, R26 ;  /* 0x0000001819187223 */ /* 0x004fc8000000001a */
[----:B---3--:R-:W-:-:S04]  /*0af0*/  FFMA R23, R23, R27, R24 ;  /* 0x0000001b17177223 */ /* 0x008fc80000000018 */
[----:B----4-:R-:W-:-:S07]  /*0b00*/  FFMA R23, R28, R29, R23 ;  /* 0x0000001d1c177223 */ /* 0x010fce0000000017 */
.L_x_102:
[----:B------:R-:W-:Y:S05]  /*0b10*/  BSYNC.RECONVERGENT B2 ;  /* 0x0000000000027941 */ /* 0x000fea0003800200 */
.L_x_101:
        /* <DEDUP_REMOVED lines=15> */
[----:B------:R-:W4:Y:S04]  /*0c10*/  LDG.E R26, desc[UR10][R16.64+0x4] ;  /* 0x0000040a101a7981 */ /* 0x000f28000c1e1900 */
[----:B------:R-:W5:Y:S04]  /*0c20*/  LDG.E R27, desc[UR10][R16.64+0x8] ;  /* 0x0000080a101b7981 */ /* 0x000f68000c1e1900 */
[----:B------:R-:W3:Y:S01]  /*0c30*/  LDG.E R29, desc[UR10][R16.64+0xc] ;  /* 0x00000c0a101d7981 */ /* 0x000ee2000c1e1900 */
[----:B--2---:R-:W-:-:S03]  /*0c40*/  FFMA R24, R24, R25, R23 ;  /* 0x0000001918187223 */ /* 0x004fc60000000017 */
[----:B------:R-:W4:Y:S04]  /*0c50*/  LDG.E R25, desc[UR10][R14.64+0x4] ;  /* 0x0000040a0e197981 */ /* 0x000f28000c1e1900 */
[----:B------:R-:W5:Y:S01]  /*0c60*/  LDG.E R23, desc[UR10][R14.64+0x8] ;  /* 0x0000080a0e177981 */ /* 0x000f62000c1e1900 */
[----:B------:R-:W-:Y:S01]  /*0c70*/  IADD3 R22, PT, PT, R22, 0x4, RZ ;  /* 0x0000000416167810 */ /* 0x000fe20007ffe0ff */
[----:B----4-:R-:W-:-:S04]  /*0c80*/  FFMA R24, R25, R26, R24 ;  /* 0x0000001a19187223 */ /* 0x010fc80000000018 */
[----:B-----5:R-:W-:-:S04]  /*0c90*/  FFMA R23, R23, R27, R24 ;  /* 0x0000001b17177223 */ /* 0x020fc80000000018 */
[----:B---3--:R-:W-:-:S07]  /*0ca0*/  FFMA R23, R28, R29, R23 ;  /* 0x0000001d1c177223 */ /* 0x008fce0000000017 */
.L_x_104:
[----:B------:R-:W-:Y:S05]  /*0cb0*/  BSYNC.RECONVERGENT B2 ;  /* 0x0000000000027941 */ /* 0x000fea0003800200 */
.L_x_103:
[----:B------:R-:W-:Y:S05]  /*0cc0*/  @!P1 BRA `(.L_x_96) ;  /* 0x0000000000489947 */ /* 0x000fea0003800000 */
[----:B------:R-:W0:Y:S01]  /*0cd0*/  LDC.64 R14, c[0x0][0x388] ;  /* 0x0000e200ff0e7b82 */ /* 0x000e220000000a00 */
[-C--:B------:R-:W-:Y:S02]  /*0ce0*/  IADD3 R5, PT, PT, R5, R22.reuse, RZ ;  /* 0x0000001605057210 */ /* 0x080fe40007ffe0ff */
[----:B------:R-:W-:-:S05]  /*0cf0*/  IADD3 R21, PT, PT, R21, R22, RZ ;  /* 0x0000001615157210 */ /* 0x000fca0007ffe0ff */
[----:B------:R-:W1:Y:S01]  /*0d00*/  LDC.64 R16, c[0x0][0x390] ;  /* 0x0000e400ff107b82 */ /* 0x000e620000000a00 */
[----:B0-----:R-:W-:-:S05]  /*0d10*/  IMAD.WIDE R14, R5, 0x4, R14 ;  /* 0x00000004050e7825 */ /* 0x001fca00078e020e */
[----:B------:R-:W2:Y:S01]  /*0d20*/  LDG.E R22, desc[UR10][R14.64] ;  /* 0x0000000a0e167981 */ /* 0x000ea2000c1e1900 */
[----:B-1----:R-:W-:-:S05]  /*0d30*/  IMAD.WIDE R16, R21, 0x4, R16 ;  /* 0x0000000415107825 */ /* 0x002fca00078e0210 */
[----:B------:R-:W2:Y:S01]  /*0d40*/  LDG.E R5, desc[UR10][R16.64] ;  /* 0x0000000a10057981 */ /* 0x000ea2000c1e1900 */
[----:B------:R-:W-:Y:S01]  /*0d50*/  ISETP.NE.AND P0, PT, R13, 0x1, PT ;  /* 0x000000010d00780c */ /* 0x000fe20003f05270 */
[----:B--2---:R-:W-:-:S12]  /*0d60*/  FFMA R23, R22, R5, R23 ;  /* 0x0000000516177223 */ /* 0x004fd80000000017 */
[----:B------:R-:W-:Y:S05]  /*0d70*/  @!P0 BRA `(.L_x_96) ;  /* 0x00000000001c8947 */ /* 0x000fea0003800000 */
[----:B------:R-:W-:Y:S01]  /*0d80*/  ISETP.NE.AND P0, PT, R13, 0x2, PT ;  /* 0x000000020d00780c */ /* 0x000fe20003f05270 */
[----:B------:R-:W2:Y:S04]  /*0d90*/  LDG.E R22, desc[UR10][R14.64+0x4] ;  /* 0x0000040a0e167981 */ /* 0x000ea8000c1e1900 */
[----:B------:R-:W2:Y:S08]  /*0da0*/  LDG.E R5, desc[UR10][R16.64+0x4] ;  /* 0x0000040a10057981 */ /* 0x000eb0000c1e1900 */
[----:B------:R-:W3:Y:S04]  /*0db0*/  @P0 LDG.E R24, desc[UR10][R14.64+0x8] ;  /* 0x0000080a0e180981 */ /* 0x000ee8000c1e1900 */
[----:B------:R-:W3:Y:S01]  /*0dc0*/  @P0 LDG.E R21, desc[UR10][R16.64+0x8] ;  /* 0x0000080a10150981 */ /* 0x000ee2000c1e1900 */
[----:B--2---:R-:W-:-:S04]  /*0dd0*/  FFMA R23, R22, R5, R23 ;  /* 0x0000000516177223 */ /* 0x004fc80000000017 */
[----:B---3--:R-:W-:-:S07]  /*0de0*/  @P0 FFMA R23, R24, R21, R23 ;  /* 0x0000001518170223 */ /* 0x008fce0000000017 */
.L_x_96:
[----:B------:R-:W-:Y:S05]  /*0df0*/  BSYNC.RECONVERGENT B0 ;  /* 0x0000000000007941 */ /* 0x000fea0003800200 */
.L_x_95:
[----:B------:R-:W-:-:S04]  /*0e00*/  IADD3 R19, PT, PT, R19, 0x1, RZ ;  /* 0x0000000113137810 */ /* 0x000fc80007ffe0ff */
[----:B------:R-:W-:-:S13]  /*0e10*/  ISETP.NE.AND P0, PT, R19, R4, PT ;  /* 0x000000041300720c */ /* 0x000fda0003f05270 */
[----:B------:R-:W-:Y:S05]  /*0e20*/  @P0 BRA `(.L_x_105) ;  /* 0xfffffff400600947 */ /* 0x000fea000383ffff */
.L_x_94:
[----:B------:R-:W-:Y:S05]  /*0e30*/  BSYNC.RECONVERGENT B1 ;  /* 0x0000000000017941 */ /* 0x000fea0003800200 */
.L_x_93:
[----:B------:R-:W-:-:S04]  /*0e40*/  UIADD3 UR9, UPT, UPT, UR9, 0x1, URZ ;  /* 0x0000000109097890 */ /* 0x000fc8000fffe0ff */
[----:B------:R-:W-:-:S09]  /*0e50*/  UISETP.NE.AND UP0, UPT, UR9, UR8, UPT ;  /* 0x000000080900728c */ /* 0x000fd2000bf05270 */
[----:B------:R-:W-:Y:S05]  /*0e60*/  BRA.U UP0, `(.L_x_106) ;  /* 0xfffffff500307547 */ /* 0x000fea000b83ffff */
.L_x_92:
[----:B------:R-:W0:Y:S01]  /*0e70*/  LDC.64 R2, c[0x0][0x380] ;  /* 0x0000e000ff027b82 */ /* 0x000e220000000a00 */
[----:B------:R-:W1:Y:S01]  /*0e80*/  S2R R7, SR_TID.X ;  /* 0x0000000000077919 */ /* 0x000e620000002100 */
[----:B------:R-:W1:Y:S01]  /*0e90*/  LDCU UR12, c[0x0][0x3a4] ;  /* 0x00007480ff0c77ac */ /* 0x000e620008000800 */
[----:B------:R-:W2:Y:S01]  /*0ea0*/  S2R R9, SR_TID.Y ;  /* 0x0000000000097919 */ /* 0x000ea20000002200 */
[----:B------:R-:W2:Y:S04]  /*0eb0*/  LDCU UR13, c[0x0][0x3a8] ;  /* 0x00007500ff0d77ac */ /* 0x000ea80008000800 */
[----:B------:R-:W3:Y:S01]  /*0ec0*/  LDC.64 R4, c[0x0][0x398] ;  /* 0x0000e600ff047b82 */ /* 0x000ee20000000a00 */
[----:B0-----:R-:W-:-:S06]  /*0ed0*/  IMAD.WIDE R2, R6, 0x4, R2 ;  /* 0x0000000406027825 */ /* 0x001fcc00078e0202 */
[----:B------:R-:W4:Y:S01]  /*0ee0*/  LDG.E R2, desc[UR10][R2.64] ;  /* 0x0000000a02027981 */ /* 0x000f22000c1e1900 */
[----:B-1----:R-:W-:-:S04]  /*0ef0*/  IMAD R6, R6, UR12, R7 ;  /* 0x0000000c06067c24 */ /* 0x002fc8000f8e0207 */
[----:B--2---:R-:W-:-:S04]  /*0f00*/  IMAD R7, R6, UR13, R9 ;  /* 0x0000000d06077c24 */ /* 0x004fc8000f8e0209 */
[----:B---3--:R-:W-:-:S04]  /*0f10*/  IMAD.WIDE R4, R7, 0x4, R4 ;  /* 0x0000000407047825 */ /* 0x008fc800078e0204 */
[----:B----4-:R-:W-:Y:S01]  /*0f20*/  FADD R0, R2, R23 ;  /* 0x0000001702007221 */ /* 0x010fe20000000000 */
[----:B------:R-:W-:-:S04]  /*0f30*/  FSETP.GEU.AND P0, PT, R23, -R2, PT ;  /* 0x800000021700720b */ /* 0x000fc80003f0e000 */
[----:B------:R-:W-:-:S05]  /*0f40*/  FSEL R3, R0, RZ, P0 ;  /* 0x000000ff00037208 */ /* 0x000fca0000000000 */
[----:B------:R-:W-:Y:S01]  /*0f50*/  STG.E desc[UR10][R4.64], R3 ;  /* 0x0000000304007986 */ /* 0x000fe2000c10190a */
[----:B------:R-:W-:Y:S05]  /*0f60*/  EXIT ;  /* 0x000000000000794d */ /* 0x000fea0003800000 */
.L_x_107:
        /* <DEDUP_REMOVED lines=9> */
.L_x_143:


//--------------------- .text._Z24execute3DconvolutionCudaPfS_S_S_iiiiiiii --------------------------
	.section	.text._Z24execute3DconvolutionCudaPfS_S_S_iiiiiiii,"ax",@progbits
	.align	128
        .global         _Z24execute3DconvolutionCudaPfS_S_S_iiiiiiii
        .type           _Z24execute3DconvolutionCudaPfS_S_S_iiiiiiii,@function
        .size           _Z24execute3DconvolutionCudaPfS_S_S_iiiiiiii,(.L_x_144 - _Z24execute3DconvolutionCudaPfS_S_S_iiiiiiii)
        .other          _Z24execute3DconvolutionCudaPfS_S_S_iiiiiiii,@"STO_CUDA_ENTRY STV_DEFAULT"
_Z24execute3DconvolutionCudaPfS_S_S_iiiiiiii:
.text._Z24execute3DconvolutionCudaPfS_S_S_iiiiiiii:
[----:B------:R-:W-:Y:S01]  /*0000*/  LDC R1, c[0x0][0x37c] ;  /* 0x0000df00ff017b82 */ /* 0x000fe20000000800 */
[----:B------:R-:W0:Y:S01]  /*0010*/  S2R R6, SR_TID.X ;  /* 0x0000000000067919 */ /* 0x000e220000002100 */
[----:B------:R-:W1:Y:S01]  /*0020*/  LDCU.64 UR14, c[0x0][0x3b0] ;  /* 0x00007600ff0e77ac */ /* 0x000e620008000a00 */
[----:B------:R-:W-:Y:S01]  /*0030*/  HFMA2 R22, -RZ, RZ, 0, 0 ;  /* 0x00000000ff167431 */ /* 0x000fe200000001ff */
[----:B------:R-:W2:Y:S01]  /*0040*/  S2R R9, SR_TID.Y ;  /* 0x0000000000097919 */ /* 0x000ea20000002200 */
[----:B------:R-:W1:Y:S01]  /*0050*/  LDCU.64 UR6, c[0x0][0x3a8] ;  /* 0x00007500ff0677ac */ /* 0x000e620008000a00 */
[----:B------:R-:W3:Y:S01]  /*0060*/  S2R R0, SR_CTAID.X ;  /* 0x0000000000007919 */ /* 0x000ee20000002500 */
[----:B------:R-:W4:Y:S01]  /*0070*/  LDCU UR16, c[0x0][0x3a4] ;  /* 0x00007480ff1077ac */ /* 0x000f220008000800 */
[----:B------:R-:W5:Y:S01]  /*0080*/  LDCU UR8, c[0x0][0x3b8] ;  /* 0x00007700ff0877ac */ /* 0x000f620008000800 */
[----:B------:R-:W0:Y:S01]  /*0090*/  LDCU.64 UR12, c[0x0][0x358] ;  /* 0x00006b00ff0c77ac */ /* 0x000e220008000a00 */
[----:B-1----:R-:W-:-:S02]  /*00a0*/  UIADD3 UR4, UPT, UPT, -UR15, UR6, URZ ;  /* 0x000000060f047290 */ /* 0x002fc4000fffe1ff */
[----:B----4-:R-:W-:Y:S02]  /*00b0*/  UIADD3 UR5, UPT, UPT, -UR15, UR16, URZ ;  /* 0x000000100f057290 */ /* 0x010fe4000fffe1ff */
[----:B-----5:R-:W-:Y:S01]  /*00c0*/  UISETP.GE.AND UP0, UPT, UR8, 0x1, UPT ;  /* 0x000000010800788c */ /* 0x020fe2000bf06270 */
[----:B0-----:R-:W-:-:S03]  /*00d0*/  ISETP.GE.AND P1, PT, R6, UR15, PT ;  /* 0x0000000f06007c0c */ /* 0x001fc6000bf26270 */
[C---:B------:R-:W-:Y:S02]  /*00e0*/  ISETP.GE.AND P3, PT, R6.reuse, UR5, PT ;  /* 0x0000000506007c0c */ /* 0x040fe4000bf66270 */
[C---:B--2---:R-:W-:Y:S01]  /*00f0*/  ISETP.GE.AND P2, PT, R9.reuse, UR4, PT ;  /* 0x0000000409007c0c */ /* 0x044fe2000bf46270 */
[C---:B------:R-:W-:Y:S01]  /*0100*/  IMAD R7, R9.reuse, UR7, RZ ;  /* 0x0000000709077c24 */ /* 0x040fe2000f8e02ff */
[C---:B------:R-:W-:Y:S02]  /*0110*/  ISETP.GE.AND P0, PT, R9.reuse, UR15, PT ;  /* 0x0000000f09007c0c */ /* 0x040fe4000bf06270 */
[----:B------:R-:W-:Y:S02]  /*0120*/  IADD3 R2, PT, PT, -R9, UR15, RZ ;  /* 0x0000000f09027c10 */ /* 0x000fe4000fffe1ff */
[----:B------:R-:W-:Y:S02]  /*0130*/  IADD3 R3, PT, PT, -R6, UR15, RZ ;  /* 0x0000000f06037c10 */ /* 0x000fe4000fffe1ff */
[----:B------:R-:W-:-:S02]  /*0140*/  SEL R2, R2, RZ, !P0 ;  /* 0x000000ff02027207 */ /* 0x000fc40004000000 */
[----:B------:R-:W-:Y:S02]  /*0150*/  SEL R3, R3, RZ, !P1 ;  /* 0x000000ff03037207 */ /* 0x000fe40004800000 */
[----:B------:R-:W-:Y:S02]  /*0160*/  IADD3 R8, PT, PT, -R9, UR6, RZ ;  /* 0x0000000609087c10 */ /* 0x000fe4000fffe1ff */
[----:B------:R-:W-:Y:S02]  /*0170*/  IADD3 R10, PT, PT, -R6, UR16, RZ ;  /* 0x00000010060a7c10 */ /* 0x000fe4000fffe1ff */
[----:B------:R-:W-:Y:S02]  /*0180*/  IADD3 R4, PT, PT, -R2, UR14, RZ ;  /* 0x0000000e02047c10 */ /* 0x000fe4000fffe1ff */
[----:B------:R-:W-:Y:S02]  /*0190*/  IADD3 R5, PT, PT, -R3, UR14, RZ ;  /* 0x0000000e03057c10 */ /* 0x000fe4000fffe1ff */
[----:B------:R-:W-:-:S02]  /*01a0*/  @P2 IADD3 R4, PT, PT, R8, UR15, RZ ;  /* 0x0000000f08042c10 */ /* 0x000fc4000fffe0ff */
[----:B------:R-:W-:Y:S02]  /*01b0*/  @P3 IADD3 R5, PT, PT, R10, UR15, RZ ;  /* 0x0000000f0a053c10 */ /* 0x000fe4000fffe0ff */
[----:B------:R-:W-:Y:S01]  /*01c0*/  SEL R7, R7, RZ, P0 ;  /* 0x000000ff07077207 */ /* 0x000fe20000000000 */
[----:B---3--:R-:W-:Y:S06]  /*01d0*/  BRA.U !UP0, `(.L_x_108) ;  /* 0x0000000d081c7547 */ /* 0x008fec000b800000 */
[----:B------:R-:W0:Y:S01]  /*01e0*/  LDCU.64 UR8, c[0x0][0x390] ;  /* 0x00007200ff0877ac */ /* 0x000e220008000a00 */
[C---:B------:R-:W-:Y:S02]  /*01f0*/  ISETP.GT.AND P0, PT, R6.reuse, UR15, PT ;  /* 0x0000000f06007c0c */ /* 0x040fe4000bf04270 */
[----:B------:R-:W-:Y:S01]  /*0200*/  VIMNMX R8, PT, PT, R9, UR15, !PT ;  /* 0x0000000f09087c48 */ /* 0x000fe2000ffe0100 */
[----:B------:R-:W1:Y:S01]  /*0210*/  LDCU.64 UR10, c[0x0][0x388] ;  /* 0x00007100ff0a77ac */ /* 0x000e620008000a00 */
[----:B------:R-:W-:Y:S02]  /*0220*/  IADD3 R6, PT, PT, R6, -UR15, RZ ;  /* 0x8000000f06067c10 */ /* 0x000fe4000fffe0ff */
[----:B------:R-:W-:Y:S01]  /*0230*/  LOP3.LUT R10, R4, 0x7ffffff0, RZ, 0xc0, !PT ;  /* 0x7ffffff0040a7812 */ /* 0x000fe200078ec0ff */
[----:B------:R-:W-:Y:S01]  /*0240*/  IMAD.IADD R8, R8, 0x1, -R9 ;  /* 0x0000000108087824 */ /* 0x000fe200078e0a09 */
[C---:B------:R-:W-:Y:S01]  /*0250*/  LOP3.LUT R9, R4.reuse, 0xf, RZ, 0xc0, !PT ;  /* 0x0000000f04097812 */ /* 0x040fe200078ec0ff */
[----:B------:R-:W-:Y:S01]  /*0260*/  UMOV UR4, URZ ;  /* 0x000000ff00047c82 */ /* 0x000fe20008000000 */
[----:B------:R-:W-:-:S02]  /*0270*/  LOP3.LUT R11, R4, 0x7, RZ, 0xc0, !PT ;  /* 0x00000007040b7812 */ /* 0x000fc400078ec0ff */
[----:B------:R-:W-:Y:S01]  /*0280*/  LOP3.LUT R12, R4, 0x3, RZ, 0xc0, !PT ;  /* 0x00000003040c7812 */ /* 0x000fe200078ec0ff */
[----:B------:R-:W-:Y:S01]  /*0290*/  @P0 IMAD R7, R6, UR16, R7 ;  /* 0x0000001006070c24 */ /* 0x000fe2000f8e0207 */
[----:B------:R-:W-:Y:S02]  /*02a0*/  MOV R22, RZ ;  /* 0x000000ff00167202 */ /* 0x000fe40000000f00 */
[----:B------:R-:W-:Y:S01]  /*02b0*/  IADD3 R13, PT, PT, -R10, RZ, RZ ;  /* 0x000000ff0a0d7210 */ /* 0x000fe20007ffe1ff */
[----:B0-----:R-:W-:Y:S02]  /*02c0*/  UIADD3 UR7, UP0, UPT, UR8, 0x20, URZ ;  /* 0x0000002008077890 */ /* 0x001fe4000ff1e0ff */
[----:B-1----:R-:W-:Y:S02]  /*02d0*/  UIADD3 UR5, UP1, UPT, UR10, 0x20, URZ ;  /* 0x000000200a057890 */ /* 0x002fe4000ff3e0ff */
[----:B------:R-:W-:Y:S02]  /*02e0*/  UIADD3.X UR8, UPT, UPT, URZ, UR9, URZ, UP0, !UPT ;  /* 0x00000009ff087290 */ /* 0x000fe400087fe4ff */
[----:B------:R-:W-:-:S12]  /*02f0*/  UIADD3.X UR6, UPT, UPT, URZ, UR11, URZ, UP1, !UPT ;  /* 0x0000000bff067290 */ /* 0x000fd80008ffe4ff */
.L_x_122:
        /* <DEDUP_REMOVED lines=8> */
.L_x_121:
[----:B------:R-:W-:Y:S01]  /*0380*/  ISETP.GE.AND P0, PT, R4, 0x1, PT ;  /* 0x000000010400780c */ /* 0x000fe20003f06270 */
[----:B------:R-:W-:-:S12]  /*0390*/  BSSY.RECONVERGENT B0, `(.L_x_111) ;  /* 0x00000a3000007945 */ /* 0x000fd80003800200 */
[----:B------:R-:W-:Y:S05]  /*03a0*/  @!P0 BRA `(.L_x_112) ;  /* 0x0000000800848947 */ /* 0x000fea0003800000 */
[----:B------:R-:W0:Y:S01]  /*03b0*/  LDC R15, c[0x0][0x3a4] ;  /* 0x0000e900ff0f7b82 */ /* 0x000e220000000800 */
[----:B------:R-:W1:Y:S01]  /*03c0*/  LDCU UR9, c[0x0][0x3a8] ;  /* 0x00007500ff0977ac */ /* 0x000e620008000800 */
[----:B------:R-:W-:Y:S01]  /*03d0*/  ISETP.GE.U32.AND P0, PT, R4, 0x10, PT ;  /* 0x000000100400780c */ /* 0x000fe20003f06070 */
[----:B------:R-:W-:Y:S01]  /*03e0*/  IMAD.IADD R23, R19, 0x1, R18 ;  /* 0x0000000113177824 */ /* 0x000fe200078e0212 */
[----:B------:R-:W-:Y:S01]  /*03f0*/  BSSY.RECONVERGENT B2, `(.L_x_113) ;  /* 0x0000048000027945 */ /* 0x000fe20003800200 */
[----:B------:R-:W-:-:S03]  /*0400*/  HFMA2 R21, -RZ, RZ, 0, 0 ;  /* 0x00000000ff157431 */ /* 0x000fc600000001ff */
        /* <DEDUP_REMOVED lines=9> */
.L_x_116:
        /* <DEDUP_REMOVED lines=46> */
[----:B------:R-:W-:Y:S02]  /*0780*/  VIADD R24, R24, 0x10 ;  /* 0x0000001018187836 */ /* 0x000fe40000000000 */
[----:B--2---:R-:W-:Y:S02]  /*0790*/  FFMA R22, R25, R26, R22 ;  /* 0x0000001a19167223 */ /* 0x004fe40000000016 */
[----:B------:R-:W2:Y:S04]  /*07a0*/  LDG.E R25, desc[UR12][R14.64+0x18] ;  /* 0x0000180c0e197981 */ /* 0x000ea8000c1e1900 */
[----:B------:R-:W2:Y:S01]  /*07b0*/  LDG.E R26, desc[UR12][R16.64+0x18] ;  /* 0x0000180c101a7981 */ /* 0x000ea2000c1e1900 */
[----:B---3--:R-:W-:-:S03]  /*07c0*/  FFMA R22, R27, R28, R22 ;  /* 0x0000001c1b167223 */ /* 0x008fc60000000016 */
[----:B------:R-:W3:Y:S04]  /*07d0*/  LDG.E R27, desc[UR12][R14.64+0x1c] ;  /* 0x00001c0c0e1b7981 */ /* 0x000ee8000c1e1900 */
[----:B------:R-:W3:Y:S01]  /*07e0*/  LDG.E R28, desc[UR12][R16.64+0x1c] ;  /* 0x00001c0c101c7981 */ /* 0x000ee2000c1e1900 */
[----:B------:R-:W-:Y:S02]  /*07f0*/  ISETP.NE.AND P0, PT, R24, RZ, PT ;  /* 0x000000ff1800720c */ /* 0x000fe40003f05270 */
[----:B------:R-:W-:Y:S02]  /*0800*/  IADD3 R23, PT, PT, R23, 0x10, RZ ;  /* 0x0000001017177810 */ /* 0x000fe40007ffe0ff */
[----:B------:R-:W-:Y:S01]  /*0810*/  IADD3 R21, PT, PT, R21, 0x10, RZ ;  /* 0x0000001015157810 */ /* 0x000fe20007ffe0ff */
[----:B--2---:R-:W-:-:S04]  /*0820*/  FFMA R22, R25, R26, R22 ;  /* 0x0000001a19167223 */ /* 0x004fc80000000016 */
[----:B---3--:R-:W-:-:S04]  /*0830*/  FFMA R22, R27, R28, R22 ;  /* 0x0000001c1b167223 */ /* 0x008fc80000000016 */
[----:B------:R-:W-:Y:S05]  /*0840*/  @P0 BRA `(.L_x_116) ;  /* 0xfffffffc00140947 */ /* 0x000fea000383ffff */
[----:B------:R-:W-:Y:S05]  /*0850*/  BSYNC.RECONVERGENT B3 ;  /* 0x0000000000037941 */ /* 0x000fea0003800200 */
.L_x_115:
[----:B------:R-:W-:-:S07]  /*0860*/  MOV R21, R10 ;  /* 0x0000000a00157202 */ /* 0x000fce0000000f00 */
.L_x_114:
[----:B------:R-:W-:Y:S05]  /*0870*/  BSYNC.RECONVERGENT B2 ;  /* 0x0000000000027941 */ /* 0x000fea0003800200 */
.L_x_113:
        /* <DEDUP_REMOVED lines=17> */
[----:B------:R-:W4:Y:S04]  /*0990*/  LDG.E R26, desc[UR12][R14.64+0x8] ;  /* 0x0000080c0e1a7981 */ /* 0x000f28000c1e1900 */
[----:B------:R-:W3:Y:S01]  /*09a0*/  LDG.E R28, desc[UR12][R14.64+0x1c] ;  /* 0x00001c0c0e1c7981 */ /* 0x000ee2000c1e1900 */
[----:B--2---:R-:W-:-:S03]  /*09b0*/  FFMA R23, R23, R24, R22 ;  /* 0x0000001817177223 */ /* 0x004fc60000000016 */
[----:B------:R-:W2:Y:S04]  /*09c0*/  LDG.E R22, desc[UR12][R16.64+0x4] ;  /* 0x0000040c10167981 */ /* 0x000ea8000c1e1900 */
[----:B------:R-:W2:Y:S02]  /*09d0*/  LDG.E R24, desc[UR12][R14.64+0x4] ;  /* 0x0000040c0e187981 */ /* 0x000ea4000c1e1900 */
[----:B--2---:R-:W-:Y:S02]  /*09e0*/  FFMA R22, R22, R24, R23 ;  /* 0x0000001816167223 */ /* 0x004fe40000000017 */
[----:B------:R-:W2:Y:S04]  /*09f0*/  LDG.E R23, desc[UR12][R16.64+0xc] ;  /* 0x00000c0c10177981 */ /* 0x000ea8000c1e1900 */
[----:B------:R-:W2:Y:S01]  /*0a00*/  LDG.E R24, desc[UR12][R14.64+0xc] ;  /* 0x00000c0c0e187981 */ /* 0x000ea2000c1e1900 */
[----:B----4-:R-:W-:-:S03]  /*0a10*/  FFMA R22, R25, R26, R22 ;  /* 0x0000001a19167223 */ /* 0x010fc60000000016 */
[----:B------:R-:W4:Y:S04]  /*0a20*/  LDG.E R25, desc[UR12][R16.64+0x10] ;  /* 0x0000100c10197981 */ /* 0x000f28000c1e1900 */
[----:B------:R-:W4:Y:S01]  /*0a30*/  LDG.E R26, desc[UR12][R14.64+0x10] ;  /* 0x0000100c0e1a7981 */ /* 0x000f22000c1e1900 */
[----:B--2---:R-:W-:-:S03]  /*0a40*/  FFMA R22, R23, R24, R22 ;  /* 0x0000001817167223 */ /* 0x004fc60000000016 */
[----:B------:R-:W2:Y:S04]  /*0a50*/  LDG.E R23, desc[UR12][R16.64+0x14] ;  /* 0x0000140c10177981 */ /* 0x000ea8000c1e1900 */
[----:B------:R-:W2:Y:S01]  /*0a60*/  LDG.E R24, desc[UR12][R14.64+0x14] ;  /* 0x0000140c0e187981 */ /* 0x000ea2000c1e1900 */
[----:B----4-:R-:W-:-:S03]  /*0a70*/  FFMA R22, R25, R26, R22 ;  /* 0x0000001a19167223 */ /* 0x010fc60000000016 */
[----:B------:R-:W4:Y:S04]  /*0a80*/  LDG.E R25, desc[UR12][R16.64+0x18] ;  /* 0x0000180c10197981 */ /* 0x000f28000c1e1900 */
[----:B------:R-:W4:Y:S01]  /*0a90*/  LDG.E R26, desc[UR12][R14.64+0x18] ;  /* 0x0000180c0e1a7981 */ /* 0x000f22000c1e1900 */
[----:B------:R-:W-:Y:S01]  /*0aa0*/  IADD3 R21, PT, PT, R21, 0x8, RZ ;  /* 0x0000000815157810 */ /* 0x000fe20007ffe0ff */
[----:B--2---:R-:W-:-:S04]  /*0ab0*/  FFMA R22, R23, R24, R22 ;  /* 0x0000001817167223 */ /* 0x004fc80000000016 */
[----:B----4-:R-:W-:-:S04]  /*0ac0*/  FFMA R22, R25, R26, R22 ;  /* 0x0000001a19167223 */ /* 0x010fc80000000016 */
[----:B---3--:R-:W-:-:S07]  /*0ad0*/  FFMA R22, R27, R28, R22 ;  /* 0x0000001c1b167223 */ /* 0x008fce0000000016 */
.L_x_118:
[----:B------:R-:W-:Y:S05]  /*0ae0*/  BSYNC.RECONVERGENT B2 ;  /* 0x0000000000027941 */ /* 0x000fea0003800200 */
.L_x_117:
        /* <DEDUP_REMOVED lines=20> */
[----:B------:R-:W2:Y:S01]  /*0c30*/  LDG.E R24, desc[UR12][R16.64+0x4] ;  /* 0x0000040c10187981 */ /* 0x000ea2000c1e1900 */
[----:B------:R-:W-:Y:S01]  /*0c40*/  IADD3 R21, PT, PT, R21, 0x4, RZ ;  /* 0x0000000415157810 */ /* 0x000fe20007ffe0ff */
[----:B--2---:R-:W-:-:S04]  /*0c50*/  FFMA R22, R22, R24, R23 ;  /* 0x0000001816167223 */ /* 0x004fc80000000017 */
[----:B----4-:R-:W-:-:S04]  /*0c60*/  FFMA R22, R25, R26, R22 ;  /* 0x0000001a19167223 */ /* 0x010fc80000000016 */
[----:B---3--:R-:W-:-:S07]  /*0c70*/  FFMA R22, R27, R28, R22 ;  /* 0x0000001c1b167223 */ /* 0x008fce0000000016 */
.L_x_120:
[----:B------:R-:W-:Y:S05]  /*0c80*/  BSYNC.RECONVERGENT B2 ;  /* 0x0000000000027941 */ /* 0x000fea0003800200 */
.L_x_119:
[----:B------:R-:W-:Y:S05]  /*0c90*/  @!P1 BRA `(.L_x_112) ;  /* 0x0000000000489947 */ /* 0x000fea0003800000 */
[----:B------:R-:W0:Y:S01]  /*0ca0*/  LDC.64 R14, c[0x0][0x388] ;  /* 0x0000e200ff0e7b82 */ /* 0x000e220000000a00 */
[-C--:B------:R-:W-:Y:S02]  /*0cb0*/  IADD3 R23, PT, PT, R6, R21.reuse, RZ ;  /* 0x0000001506177210 */ /* 0x080fe40007ffe0ff */
[----:B------:R-:W-:-:S05]  /*0cc0*/  IADD3 R21, PT, PT, R20, R21, RZ ;  /* 0x0000001514157210 */ /* 0x000fca0007ffe0ff */
[----:B------:R-:W1:Y:S01]  /*0cd0*/  LDC.64 R16, c[0x0][0x390] ;  /* 0x0000e400ff107b82 */ /* 0x000e620000000a00 */
[----:B0-----:R-:W-:-:S04]  /*0ce0*/  IMAD.WIDE R14, R23, 0x4, R14 ;  /* 0x00000004170e7825 */ /* 0x001fc800078e020e */
[----:B-1----:R-:W-:Y:S02]  /*0cf0*/  IMAD.WIDE R16, R21, 0x4, R16 ;  /* 0x0000000415107825 */ /* 0x002fe400078e0210 */
[----:B------:R-:W2:Y:S04]  /*0d00*/  LDG.E R21, desc[UR12][R14.64] ;  /* 0x0000000c0e157981 */ /* 0x000ea8000c1e1900 */
        /* <DEDUP_REMOVED lines=11> */
.L_x_112:
[----:B------:R-:W-:Y:S05]  /*0dc0*/  BSYNC.RECONVERGENT B0 ;  /* 0x0000000000007941 */ /* 0x000fea0003800200 */
.L_x_111:
[----:B------:R-:W-:-:S04]  /*0dd0*/  IADD3 R18, PT, PT, R18, 0x1, RZ ;  /* 0x0000000112127810 */ /* 0x000fc80007ffe0ff */
[----:B------:R-:W-:-:S13]  /*0de0*/  ISETP.NE.AND P0, PT, R18, R5, PT ;  /* 0x000000051200720c */ /* 0x000fda0003f05270 */
[----:B------:R-:W-:Y:S05]  /*0df0*/  @P0 BRA `(.L_x_121) ;  /* 0xfffffff400600947 */ /* 0x000fea000383ffff */
.L_x_110:
[----:B------:R-:W-:Y:S05]  /*0e00*/  BSYNC.RECONVERGENT B1 ;  /* 0x0000000000017941 */ /* 0x000fea0003800200 */
.L_x_109:
[----:B------:R-:W0:Y:S01]  /*0e10*/  LDCU UR9, c[0x0][0x3b8] ;  /* 0x00007700ff0977ac */ /* 0x000e220008000800 */
[----:B------:R-:W-:-:S04]  /*0e20*/  UIADD3 UR4, UPT, UPT, UR4, 0x1, URZ ;  /* 0x0000000104047890 */ /* 0x000fc8000fffe0ff */
[----:B0-----:R-:W-:-:S09]  /*0e30*/  UISETP.NE.AND UP0, UPT, UR4, UR9, UPT ;  /* 0x000000090400728c */ /* 0x001fd2000bf05270 */
[----:B------:R-:W-:Y:S05]  /*0e40*/  BRA.U UP0, `(.L_x_122) ;  /* 0xfffffff5002c7547 */ /* 0x000fea000b83ffff */
.L_x_108:
[----:B------:R-:W0:Y:S01]  /*0e50*/  LDC.64 R2, c[0x0][0x380] ;  /* 0x0000e000ff027b82 */ /* 0x000e220000000a00 */
[----:B------:R-:W1:Y:S01]  /*0e60*/  S2R R7, SR_TID.X ;  /* 0x0000000000077919 */ /* 0x000e620000002100 */
[----:B------:R-:W1:Y:S01]  /*0e70*/  LDCU UR9, c[0x0][0x3a4] ;  /* 0x00007480ff0977ac */ /* 0x000e620008000800 */
[----:B------:R-:W2:Y:S01]  /*0e80*/  S2R R9, SR_TID.Y ;  /* 0x0000000000097919 */ /* 0x000ea20000002200 */
[----:B------:R-:W2:Y:S04]  /*0e90*/  LDCU UR10, c[0x0][0x3a8] ;  /* 0x00007500ff0a77ac */ /* 0x000ea80008000800 */
[----:B------:R-:W3:Y:S01]  /*0ea0*/  LDC.64 R4, c[0x0][0x398] ;  /* 0x0000e600ff047b82 */ /* 0x000ee20000000a00 */
[----:B0-----:R-:W-:-:S06]  /*0eb0*/  IMAD.WIDE.U32 R2, R0, 0x4, R2 ;  /* 0x0000000400027825 */ /* 0x001fcc00078e0002 */
        /* <DEDUP_REMOVED lines=9> */
.L_x_123:
        /* <DEDUP_REMOVED lines=11> */
.L_x_144:


//--------------------- .text._Z18executepoolingCudaPfS_iiiiiii --------------------------
	.section	.text._Z18executepoolingCudaPfS_iiiiiii,"ax",@progbits
	.align	128
        .global         _Z18executepoolingCudaPfS_iiiiiii
        .type           _Z18executepoolingCudaPfS_iiiiiii,@function
        .size           _Z18executepoolingCudaPfS_iiiiiii,(.L_x_145 - _Z18executepoolingCudaPfS_iiiiiii)
        .other          _Z18executepoolingCudaPfS_iiiiiii,@"STO_CUDA_ENTRY STV_DEFAULT"
_Z18executepoolingCudaPfS_iiiiiii:
.text._Z18executepoolingCudaPfS_iiiiiii:
[----:B------:R-:W-:Y:S01]  /*0000*/  LDC R1, c[0x0][0x37c] ;  /* 0x0000df00ff017b82 */ /* 0x000fe20000000800 */
[----:B------:R-:W0:Y:S01]  /*0010*/  LDCU UR7, c[0x0][0x39c] ;  /* 0x00007380ff0777ac */ /* 0x000e220008000800 */
[----:B------:R-:W1:Y:S06]  /*0020*/  S2R R7, SR_TID.X ;  /* 0x0000000000077919 */ /* 0x000e6c0000002100 */
[----:B------:R-:W2:Y:S01]  /*0030*/  S2UR UR13, SR_CTAID.X ;  /* 0x00000000000d79c3 */ /* 0x000ea20000002500 */
[----:B------:R-:W-:Y:S01]  /*0040*/  IMAD.MOV.U32 R0, RZ, RZ, RZ ;  /* 0x000000ffff007224 */ /* 0x000fe200078e00ff */
[----:B------:R-:W3:Y:S01]  /*0050*/  LDCU.64 UR14, c[0x0][0x358] ;  /* 0x00006b00ff0e77ac */ /* 0x000ee20008000a00 */
[----:B------:R-:W4:Y:S01]  /*0060*/  S2R R5, SR_TID.Y ;  /* 0x0000000000057919 */ /* 0x000f220000002200 */
[----:B0-----:R-:W-:-:S09]  /*0070*/  UISETP.GE.AND UP0, UPT, UR7, 0x1, UPT ;  /* 0x000000010700788c */ /* 0x001fd2000bf06270 */
[----:B---3--:R-:W-:Y:S05]  /*0080*/  BRA.U !UP0, `(.L_x_124) ;  /* 0x0000000908687547 */ /* 0x008fea000b800000 */
[----:B------:R-:W1:Y:S01]  /*0090*/  LDC.64 R2, c[0x0][0x3a0] ;  /* 0x0000e800ff027b82 */ /* 0x000e620000000a00 */
[----:B------:R-:W0:Y:S01]  /*00a0*/  LDCU.64 UR8, c[0x0][0x380] ;  /* 0x00007000ff0877ac */ /* 0x000e220008000a00 */
[----:B------:R-:W-:Y:S01]  /*00b0*/  IMAD.MOV.U32 R0, RZ, RZ, RZ ;  /* 0x000000ffff007224 */ /* 0x000fe200078e00ff */
[----:B------:R-:W-:Y:S02]  /*00c0*/  ULOP3.LUT UR11, UR7, 0xf, URZ, 0xc0, !UPT ;  /* 0x0000000f070b7892 */ /* 0x000fe4000f8ec0ff */
[----:B------:R-:W-:Y:S02]  /*00d0*/  ULOP3.LUT UR12, UR7, 0x7, URZ, 0xc0, !UPT ;  /* 0x00000007070c7892 */ /* 0x000fe4000f8ec0ff */
[----:B------:R-:W-:Y:S02]  /*00e0*/  UIADD3 UR4, UPT, UPT, UR11, -0x1, URZ ;  /* 0xffffffff0b047890 */ /* 0x000fe4000fffe0ff */
[----:B------:R-:W-:Y:S02]  /*00f0*/  ULOP3.LUT UR6, UR7, 0x7ffffff0, URZ, 0xc0, !UPT ;  /* 0x7ffffff007067892 */ /* 0x000fe4000f8ec0ff */
[----:B------:R-:W-:-:S02]  /*0100*/  UIADD3 UR5, UPT, UPT, UR12, -0x1, URZ ;  /* 0xffffffff0c057890 */ /* 0x000fc4000fffe0ff */
[----:B------:R-:W-:Y:S02]  /*0110*/  ULOP3.LUT UR7, UR7, 0x3, URZ, 0xc0, !UPT ;  /* 0x0000000307077892 */ /* 0x000fe4000f8ec0ff */
[----:B------:R-:W-:Y:S02]  /*0120*/  UIADD3 UR10, UPT, UPT, -UR6, URZ, URZ ;  /* 0x000000ff060a7290 */ /* 0x000fe4000fffe1ff */
[----:B0-----:R-:W-:Y:S02]  /*0130*/  UIADD3 UR8, UP0, UPT, UR8, 0x20, URZ ;  /* 0x0000002008087890 */ /* 0x001fe4000ff1e0ff */
[----:B------:R-:W-:Y:S02]  /*0140*/  UISETP.GE.U32.AND UP1, UPT, UR5, 0x3, UPT ;  /* 0x000000030500788c */ /* 0x000fe4000bf26070 */
[----:B------:R-:W-:Y:S01]  /*0150*/  UIADD3.X UR9, UPT, UPT, URZ, UR9, URZ, UP0, !UPT ;  /* 0x00000009ff097290 */ /* 0x000fe200087fe4ff */
[-C--:B-1----:R-:W-:Y:S01]  /*0160*/  IMAD R4, R7, R2.reuse, RZ ;  /* 0x0000000207047224 */ /* 0x082fe200078e02ff */
[----:B------:R-:W-:Y:S01]  /*0170*/  UISETP.GE.U32.AND UP0, UPT, UR4, 0x7, UPT ;  /* 0x000000070400788c */ /* 0x000fe2000bf06070 */
[----:B----4-:R-:W-:-:S02]  /*0180*/  IMAD R6, R5, R2, RZ ;  /* 0x0000000205067224 */ /* 0x010fc400078e02ff */
[----:B--2---:R-:W-:Y:S01]  /*0190*/  IMAD R4, R3, UR13, R4 ;  /* 0x0000000d03047c24 */ /* 0x004fe2000f8e0204 */
[----:B------:R-:W-:-:S07]  /*01a0*/  UMOV UR4, URZ ;  /* 0x000000ff00047c82 */ /* 0x000fce0008000000 */
.L_x_130:
[----:B------:R-:W0:Y:S01]  /*01b0*/  LDCU UR16, c[0x0][0x39c] ;  /* 0x00007380ff1077ac */ /* 0x000e220008000800 */
[----:B------:R-:W-:Y:S01]  /*01c0*/  VIADD R3, R4, UR4 ;  /* 0x0000000404037c36 */ /* 0x000fe20008000000 */
[----:B------:R-:W1:Y:S01]  /*01d0*/  LDCU UR5, c[0x0][0x3a8] ;  /* 0x00007500ff0577ac */ /* 0x000e620008000800 */
[----:B------:R-:W-:Y:S02]  /*01e0*/  UIADD3 UR4, UPT, UPT, UR4, 0x1, URZ ;  /* 0x0000000104047890 */ /* 0x000fe4000fffe0ff */
[----:B0-----:R-:W-:Y:S02]  /*01f0*/  UISETP.GE.U32.AND UP3, UPT, UR16, 0x10, UPT ;  /* 0x000000101000788c */ /* 0x001fe4000bf66070 */
[----:B------:R-:W-:Y:S01]  /*0200*/  UISETP.NE.AND UP2, UPT, UR4, UR16, UPT ;  /* 0x000000100400728c */ /* 0x000fe2000bf45270 */
[----:B-1----:R-:W-:Y:S01]  /*0210*/  IMAD R8, R3, UR5, R6 ;  /* 0x0000000503087c24 */ /* 0x002fe2000f8e0206 */
[----:B------:R-:W-:-:S05]  /*0220*/  UMOV UR5, URZ ;  /* 0x000000ff00057c82 */ /* 0x000fca0008000000 */
[----:B------:R-:W-:Y:S05]  /*0230*/  BRA.U !UP3, `(.L_x_125) ;  /* 0x000000010be87547 */ /* 0x000fea000b800000 */
[----:B------:R-:W-:Y:S01]  /*0240*/  IMAD.MOV.U32 R9, RZ, RZ, R8 ;  /* 0x000000ffff097224 */ /* 0x000fe200078e0008 */
[----:B------:R-:W-:-:S06]  /*0250*/  UMOV UR5, UR10 ;  /* 0x0000000a00057c82 */ /* 0x000fcc0008000000 */
.L_x_126:
[----:B------:R-:W-:Y:S02]  /*0260*/  IMAD.U32 R2, RZ, RZ, UR8 ;  /* 0x00000008ff027e24 */ /* 0x000fe4000f8e00ff */
[----:B------:R-:W-:Y:S02]  /*0270*/  IMAD.U32 R3, RZ, RZ, UR9 ;  /* 0x00000009ff037e24 */ /* 0x000fe4000f8e00ff */
[----:B------:R-:W-:-:S05]  /*0280*/  IMAD.WIDE R2, R9, 0x4, R2 ;  /* 0x0000000409027825 */ /* 0x000fca00078e0202 */
[----:B------:R-:W2:Y:S04]  /*0290*/  LDG.E R21, desc[UR14][R2.64+-0x20] ;  /* 0xffffe00e02157981 */ /* 0x000ea8000c1e1900 */
[----:B------:R-:W3:Y:S04]  /*02a0*/  LDG.E R23, desc[UR14][R2.64+-0x1c] ;  /* 0xffffe40e02177981 */ /* 0x000ee8000c1e1900 */
        /* <DEDUP_REMOVED lines=14> */
[----:B------:R-:W-:Y:S01]  /*0390*/  UIADD3 UR5, UPT, UPT, UR5, 0x10, URZ ;  /* 0x0000001005057890 */ /* 0x000fe2000fffe0ff */
[----:B------:R-:W-:-:S03]  /*03a0*/  VIADD R9, R9, 0x10 ;  /* 0x0000001009097836 */ /* 0x000fc60000000000 */
[----:B------:R-:W-:Y:S01]  /*03b0*/  UISETP.NE.AND UP3, UPT, UR5, URZ, UPT ;  /* 0x000000ff0500728c */ /* 0x000fe2000bf65270 */
[----:B--2---:R-:W-:-:S04]  /*03c0*/  FSETP.GEU.AND P0, PT, R0, R21, PT ;  /* 0x000000150000720b */ /* 0x004fc80003f0e000 */
[----:B------:R-:W-:-:S04]  /*03d0*/  FSEL R0, R21, R0, !P0 ;  /* 0x0000000015007208 */ /* 0x000fc80004000000 */
[----:B---3--:R-:W-:-:S04]  /*03e0*/  FSETP.GEU.AND P0, PT, R0, R23, PT ;  /* 0x000000170000720b */ /* 0x008fc80003f0e000 */
[----:B------:R-:W-:-:S04]  /*03f0*/  FSEL R0, R23, R0, !P0 ;  /* 0x0000000017007208 */ /* 0x000fc80004000000 */
[----:B----4-:R-:W-:-:S04]  /*0400*/  FSETP.GEU.AND P0, PT, R0, R25, PT ;  /* 0x000000190000720b */ /* 0x010fc80003f0e000 */
[----:B------:R-:W-:-:S04]  /*0410*/  FSEL R0, R25, R0, !P0 ;  /* 0x0000000019007208 */ /* 0x000fc80004000000 */
[----:B-----5:R-:W-:-:S04]  /*0420*/  FSETP.GEU.AND P0, PT, R0, R27, PT ;  /* 0x0000001b0000720b */ /* 0x020fc80003f0e000 */
[----:B------:R-:W-:-:S04]  /*0430*/  FSEL R0, R27, R0, !P0 ;  /* 0x000000001b007208 */ /* 0x000fc80004000000 */
[----:B------:R-:W-:-:S04]  /*0440*/  FSETP.GEU.AND P0, PT, R0, R29, PT ;  /* 0x0000001d0000720b */ /* 0x000fc80003f0e000 */
        /* <DEDUP_REMOVED lines=22> */
[----:B------:R-:W-:Y:S01]  /*05b0*/  FSEL R0, R20, R11, !P0 ;  /* 0x0000000b14007208 */ /* 0x000fe20004000000 */
[----:B------:R-:W-:Y:S08]  /*05c0*/  BRA.U UP3, `(.L_x_126) ;  /* 0xfffffffd03247547 */ /* 0x000ff0000b83ffff */
[----:B------:R-:W-:-:S05]  /*05d0*/  UMOV UR5, UR6 ;  /* 0x0000000600057c82 */ /* 0x000fca0008000000 */
.L_x_125:
[----:B------:R-:W-:-:S09]  /*05e0*/  UISETP.NE.AND UP3, UPT, UR11, URZ, UPT ;  /* 0x000000ff0b00728c */ /* 0x000fd2000bf65270 */
[----:B------:R-:W-:Y:S05]  /*05f0*/  BRA.U !UP3, `(.L_x_127) ;  /* 0x000000050b087547 */ /* 0x000fea000b800000 */
[----:B------:R-:W-:Y:S01]  /*0600*/  UISETP.NE.AND UP3, UPT, UR12, URZ, UPT ;  /* 0x000000ff0c00728c */ /* 0x000fe2000bf65270 */
[----:B------:R-:W-:Y:S10]  /*0610*/  BRA.U !UP0, `(.L_x_128) ;  /* 0x0000000108707547 */ /* 0x000ff4000b800000 */
[----:B------:R-:W0:Y:S01]  /*0620*/  LDC.64 R2, c[0x0][0x380] ;  /* 0x0000e000ff027b82 */ /* 0x000e220000000a00 */
[----:B------:R-:W-:-:S04]  /*0630*/  VIADD R9, R8, UR5 ;  /* 0x0000000508097c36 */ /* 0x000fc80008000000 */
[----:B0-----:R-:W-:-:S05]  /*0640*/  IMAD.WIDE R2, R9, 0x4, R2 ;  /* 0x0000000409027825 */ /* 0x001fca00078e0202 */
[----:B------:R-:W2:Y:S04]  /*0650*/  LDG.E R9, desc[UR14][R2.64] ;  /* 0x0000000e02097981 */ /* 0x000ea8000c1e1900 */
[----:B------:R-:W3:Y:S04]  /*0660*/  LDG.E R11, desc[UR14][R2.64+0x4] ;  /* 0x0000040e020b7981 */ /* 0x000ee8000c1e1900 */
[----:B------:R-:W4:Y:S04]  /*0670*/  LDG.E R13, desc[UR14][R2.64+0x8] ;  /* 0x0000080e020d7981 */ /* 0x000f28000c1e1900 */
[----:B------:R-:W5:Y:S04]  /*0680*/  LDG.E R15, desc[UR14][R2.64+0xc] ;  /* 0x00000c0e020f7981 */ /* 0x000f68000c1e1900 */
[----:B------:R-:W5:Y:S04]  /*0690*/  LDG.E R17, desc[UR14][R2.64+0x10] ;  /* 0x0000100e02117981 */ /* 0x000f68000c1e1900 */
[----:B------:R-:W5:Y:S04]  /*06a0*/  LDG.E R19, desc[UR14][R2.64+0x14] ;  /* 0x0000140e02137981 */ /* 0x000f68000c1e1900 */
[----:B------:R-:W5:Y:S04]  /*06b0*/  LDG.E R21, desc[UR14][R2.64+0x18] ;  /* 0x0000180e02157981 */ /* 0x000f68000c1e1900 */
[----:B------:R-:W5:Y:S01]  /*06c0*/  LDG.E R23, desc[UR14][R2.64+0x1c] ;  /* 0x00001c0e02177981 */ /* 0x000f62000c1e1900 */
[----:B------:R-:W-:Y:S01]  /*06d0*/  UIADD3 UR5, UPT, UPT, UR5, 0x8, URZ ;  /* 0x0000000805057890 */ /* 0x000fe2000fffe0ff */
        /* <DEDUP_REMOVED lines=15> */
[----:B------:R-:W-:-:S09]  /*07d0*/  FSEL R0, R23, R0, !P0 ;  /* 0x0000000017007208 */ /* 0x000fd20004000000 */
.L_x_128:
        /* <DEDUP_REMOVED lines=18> */
[----:B------:R-:W-:-:S09]  /*0900*/  FSEL R0, R15, R0, !P0 ;  /* 0x000000000f007208 */ /* 0x000fd20004000000 */
.L_x_129:
[----:B------:R-:W-:Y:S05]  /*0910*/  BRA.U !UP3, `(.L_x_127) ;  /* 0x000000010b407547 */ /* 0x000fea000b800000 */
[----:B------:R-:W0:Y:S01]  /*0920*/  LDC.64 R2, c[0x0][0x380] ;  /* 0x0000e000ff027b82 */ /* 0x000e220000000a00 */
[----:B------:R-:W-:-:S04]  /*0930*/  VIADD R9, R8, UR5 ;  /* 0x0000000508097c36 */ /* 0x000fc80008000000 */
[----:B0-----:R-:W-:-:S05]  /*0940*/  IMAD.WIDE R2, R9, 0x4, R2 ;  /* 0x0000000409027825 */ /* 0x001fca00078e0202 */
[----:B------:R-:W2:Y:S01]  /*0950*/  LDG.E R9, desc[UR14][R2.64] ;  /* 0x0000000e02097981 */ /* 0x000ea2000c1e1900 */
[----:B------:R-:W-:Y:S01]  /*0960*/  UISETP.NE.AND UP3, UPT, UR7, 0x1, UPT ;  /* 0x000000010700788c */ /* 0x000fe2000bf65270 */
[----:B--2---:R-:W-:-:S04]  /*0970*/  FSETP.GEU.AND P0, PT, R0, R9, PT ;  /* 0x000000090000720b */ /* 0x004fc80003f0e000 */
[----:B------:R-:W-:-:S04]  /*0980*/  FSEL R0, R9, R0, !P0 ;  /* 0x0000000009007208 */ /* 0x000fc80004000000 */
[----:B------:R-:W-:Y:S05]  /*0990*/  BRA.U !UP3, `(.L_x_127) ;  /* 0x000000010b207547 */ /* 0x000fea000b800000 */
[----:B------:R-:W2:Y:S01]  /*09a0*/  LDG.E R9, desc[UR14][R2.64+0x4] ;  /* 0x0000040e02097981 */ /* 0x000ea2000c1e1900 */
[----:B------:R-:W-:Y:S01]  /*09b0*/  UISETP.NE.AND UP3, UPT, UR7, 0x2, UPT ;  /* 0x000000020700788c */ /* 0x000fe2000bf65270 */
[----:B--2---:R-:W-:-:S04]  /*09c0*/  FSETP.GEU.AND P0, PT, R0, R9, PT ;  /* 0x000000090000720b */ /* 0x004fc80003f0e000 */
[----:B------:R-:W-:-:S04]  /*09d0*/  FSEL R0, R9, R0, !P0 ;  /* 0x0000000009007208 */ /* 0x000fc80004000000 */
[----:B------:R-:W-:Y:S05]  /*09e0*/  BRA.U !UP3, `(.L_x_127) ;  /* 0x000000010b0c7547 */ /* 0x000fea000b800000 */
[----:B------:R-:W2:Y:S02]  /*09f0*/  LDG.E R3, desc[UR14][R2.64+0x8] ;  /* 0x0000080e02037981 */ /* 0x000ea4000c1e1900 */
[----:B--2---:R-:W-:-:S13]  /*0a00*/  FSETP.GEU.AND P0, PT, R0, R3, PT ;  /* 0x000000030000720b */ /* 0x004fda0003f0e000 */
[----:B------:R-:W-:-:S07]  /*0a10*/  @!P0 IMAD.MOV.U32 R0, RZ, RZ, R3 ;  /* 0x000000ffff008224 */ /* 0x000fce00078e0003 */
.L_x_127:
[----:B------:R-:W-:Y:S05]  /*0a20*/  BRA.U UP2, `(.L_x_130) ;  /* 0xfffffff502e07547 */ /* 0x000fea000b83ffff */
.L_x_124:
[----:B------:R-:W1:Y:S01]  /*0a30*/  LDC R4, c[0x0][0x394] ;  /* 0x0000e500ff047b82 */ /* 0x000e620000000800 */
[----:B------:R-:W4:Y:S07]  /*0a40*/  LDCU UR4, c[0x0][0x398] ;  /* 0x00007300ff0477ac */ /* 0x000f2e0008000800 */
[----:B------:R-:W0:Y:S01]  /*0a50*/  LDC.64 R2, c[0x0][0x388] ;  /* 0x0000e200ff027b82 */ /* 0x000e220000000a00 */
[----:B-12---:R-:W-:-:S04]  /*0a60*/  IMAD R4, R4, UR13, R7 ;  /* 0x0000000d04047c24 */ /* 0x006fc8000f8e0207 */
[----:B----4-:R-:W-:-:S04]  /*0a70*/  IMAD R5, R4, UR4, R5 ;  /* 0x0000000404057c24 */ /* 0x010fc8000f8e0205 */
[----:B0-----:R-:W-:-:S05]  /*0a80*/  IMAD.WIDE R2, R5, 0x4, R2 ;  /* 0x0000000405027825 */ /* 0x001fca00078e0202 */
[----:B------:R-:W-:Y:S01]  /*0a90*/  STG.E desc[UR14][R2.64], R0 ;  /* 0x0000000002007986 */ /* 0x000fe2000c10190e */
[----:B------:R-:W-:Y:S05]  /*0aa0*/  EXIT ;  /* 0x000000000000794d */ /* 0x000fea0003800000 */
.L_x_131:
        /* <DEDUP_REMOVED lines=13> */
.L_x_145:


//--------------------- .text._Z17executeFirstLayerPfS_S_S_ii --------------------------
	.section	.text._Z17executeFirstLayerPfS_S_S_ii,"ax",@progbits
	.align	128
        .global         _Z17executeFirstLayerPfS_S_S_ii
        .type           _Z17executeFirstLayerPfS_S_S_ii,@function
        .size           _Z17executeFirstLayerPfS_S_S_ii,(.L_x_146 - _Z17executeFirstLayerPfS_S_S_ii)
        .other          _Z17executeFirstLayerPfS_S_S_ii,@"STO_CUDA_ENTRY STV_DEFAULT"
_Z17executeFirstLayerPfS_S_S_ii:
.text._Z17executeFirstLayerPfS_S_S_ii:
[----:B------:R-:W-:Y:S01]  /*0000*/  LDC R1, c[0x0][0x37c] ;  /* 0x0000df00ff017b82 */ /* 0x000fe20000000800 */
[----:B------:R-:W0:Y:S07]  /*0010*/  S2R R7, SR_TID.X ;  /* 0x0000000000077919 */ /* 0x000e2e0000002100 */
[----:B------:R-:W1:Y:S01]  /*0020*/  LDC.64 R2, c[0x0][0x390] ;  /* 0x0000e400ff027b82 */ /* 0x000e620000000a00 */
[----:B------:R-:W0:Y:S01]  /*0030*/  LDCU.64 UR4, c[0x0][0x3a0] ;  /* 0x00007400ff0477ac */ /* 0x000e220008000a00 */
[----:B------:R-:W-:Y:S01]  /*0040*/  HFMA2 R9, -RZ, RZ, 0, 0 ;  /* 0x00000000ff097431 */ /* 0x000fe200000001ff */
[----:B------:R-:W1:Y:S01]  /*0050*/  S2R R0, SR_CTAID.X ;  /* 0x0000000000007919 */ /* 0x000e620000002500 */
[----:B------:R-:W2:Y:S01]  /*0060*/  LDCU.64 UR6, c[0x0][0x388] ;  /* 0x00007100ff0677ac */ /* 0x000ea20008000a00 */
[----:B------:R-:W3:Y:S01]  /*0070*/  S2R R6, SR_TID.Y ;  /* 0x0000000000067919 */ /* 0x000ee20000002200 */
[----:B------:R-:W4:Y:S01]  /*0080*/  LDCU.64 UR8, c[0x0][0x358] ;  /* 0x00006b00ff0877ac */ /* 0x000f220008000a00 */
[----:B0-----:R-:W-:Y:S01]  /*0090*/  IADD3 R7, PT, PT, R7, UR4, RZ ;  /* 0x0000000407077c10 */ /* 0x001fe2000fffe0ff */
[----:B------:R-:W-:Y:S01]  /*00a0*/  UMOV UR4, URZ ;  /* 0x000000ff00047c82 */ /* 0x000fe20008000000 */
[----:B-1----:R-:W-:Y:S01]  /*00b0*/  IMAD.WIDE.U32 R2, R0, 0x5ac, R2 ;  /* 0x000005ac00027825 */ /* 0x002fe200078e0002 */
[----:B---3--:R-:W-:Y:S01]  /*00c0*/  IADD3 R6, PT, PT, R6, UR5, RZ ;  /* 0x0000000506067c10 */ /* 0x008fe2000fffe0ff */
[----:B--2---:R-:W-:Y:S01]  /*00d0*/  UIADD3 UR5, UP0, UPT, UR6, 0x40, URZ ;  /* 0x0000004006057890 */ /* 0x004fe2000ff1e0ff */
[----:B------:R-:W-:-:S03]  /*00e0*/  IADD3 R2, P0, PT, R2, 0x1f8, RZ ;  /* 0x000001f802027810 */ /* 0x000fc60007f1e0ff */
[----:B------:R-:W-:Y:S01]  /*00f0*/  IMAD R8, R7, 0xe3, R6 ;  /* 0x000000e307087824 */ /* 0x000fe200078e0206 */
[----:B------:R-:W-:Y:S01]  /*0100*/  IADD3.X R3, PT, PT, RZ, R3, RZ, P0, !PT ;  /* 0x00000003ff037210 */ /* 0x000fe200007fe4ff */
[----:B------:R-:W-:Y:S02]  /*0110*/  UIADD3.X UR6, UPT, UPT, URZ, UR7, URZ, UP0, !UPT ;  /* 0x00000007ff067290 */ /* 0x000fe400087fe4ff */
[----:B----4-:R-:W-:-:S10]  /*0120*/  IMAD R8, R8, 0xc, RZ ;  /* 0x0000000c08087824 */ /* 0x010fd400078e02ff */
.L_x_132:
[----:B------:R-:W-:Y:S01]  /*0130*/  MOV R4, UR5 ;  /* 0x0000000500047c02 */ /* 0x000fe20008000f00 */
[----:B------:R-:W2:Y:S01]  /*0140*/  LDG.E R11, desc[UR8][R2.64+-0x14] ;  /* 0xffffec08020b7981 */ /* 0x000ea2000c1e1900 */
[----:B------:R-:W-:-:S03]  /*0150*/  MOV R5, UR6 ;  /* 0x0000000600057c02 */ /* 0x000fc60008000f00 */
[----:B------:R-:W3:Y:S01]  /*0160*/  LDG.E R17, desc[UR8][R2.64+-0x10] ;  /* 0xfffff00802117981 */ /* 0x000ee2000c1e1900 */
[----:B------:R-:W-:-:S03]  /*0170*/  IMAD.WIDE R4, R8, 0x4, R4 ;  /* 0x0000000408047825 */ /* 0x000fc600078e0204 */
[----:B------:R-:W4:Y:S04]  /*0180*/  LDG.E R19, desc[UR8][R2.64+-0xc] ;  /* 0xfffff40802137981 */ /* 0x000f28000c1e1900 */
        /* <DEDUP_REMOVED lines=14> */
[----:B--2---:R-:W-:Y:S01]  /*0270*/  FMUL R15, R10, R11 ;  /* 0x0000000b0a0f7220 */ /* 0x004fe20000400000 */
[----:B---3--:R-:W-:-:S02]  /*0280*/  FMUL R10, R14, R17 ;  /* 0x000000110e0a7220 */ /* 0x008fc40000400000 */
[----:B------:R-:W2:Y:S01]  /*0290*/  LDG.E R17, desc[UR8][R2.64+0x1d4] ;  /* 0x0001d40802117981 */ /* 0x000ea2000c1e1900 */
[----:B----4-:R-:W-:-:S03]  /*02a0*/  FMUL R11, R16, R19 ;  /* 0x00000013100b7220 */ /* 0x010fc60000400000 */
[----:B------:R-:W2:Y:S04]  /*02b0*/  LDG.E R16, desc[UR8][R4.64+-0x2c] ;  /* 0xffffd40804107981 */ /* 0x000ea8000c1e1900 */
[----:B------:R-:W3:Y:S01]  /*02c0*/  LDG.E R19, desc[UR8][R4.64+-0x38] ;  /* 0xffffc80804137981 */ /* 0x000ee2000c1e1900 */
[----:B-----5:R-:W-:-:S03]  /*02d0*/  FFMA R18, R12, R13, R15 ;  /* 0x0000000d0c127223 */ /* 0x020fc6000000000f */
[----:B------:R-:W4:Y:S04]  /*02e0*/  LDG.E R14, desc[UR8][R2.64+0x1d8] ;  /* 0x0001d808020e7981 */ /* 0x000f28000c1e1900 */
[----:B------:R-:W5:Y:S04]  /*02f0*/  LDG.E R12, desc[UR8][R2.64+-0x1ec] ;  /* 0xfffe1408020c7981 */ /* 0x000f68000c1e1900 */
[----:B------:R-:W4:Y:S04]  /*0300*/  LDG.E R15, desc[UR8][R4.64+-0x20] ;  /* 0xffffe008040f7981 */ /* 0x000f28000c1e1900 */
[----:B------:R-:W5:Y:S01]  /*0310*/  LDG.E R13, desc[UR8][R4.64+-0x1c] ;  /* 0xffffe408040d7981 */ /* 0x000f62000c1e1900 */
[----:B------:R-:W-:Y:S01]  /*0320*/  FFMA R21, R21, R22, R10 ;  /* 0x0000001615157223 */ /* 0x000fe2000000000a */
[----:B------:R-:W-:-:S02]  /*0330*/  FFMA R24, R24, R23, R11 ;  /* 0x0000001718187223 */ /* 0x000fc4000000000b */
[----:B------:R-:W5:Y:S01]  /*0340*/  LDG.E R23, desc[UR8][R4.64+-0x14] ;  /* 0xffffec0804177981 */ /* 0x000f62000c1e1900 */
[----:B------:R-:W-:-:S03]  /*0350*/  FMUL R22, R25, R26 ;  /* 0x0000001a19167220 */ /* 0x000fc60000400000 */
[----:B------:R-:W5:Y:S04]  /*0360*/  LDG.E R26, desc[UR8][R2.64+-0x4] ;  /* 0xfffffc08021a7981 */ /* 0x000f68000c1e1900 */
[----:B------:R-:W5:Y:S01]  /*0370*/  LDG.E R25, desc[UR8][R4.64+-0xc] ;  /* 0xfffff40804197981 */ /* 0x000f62000c1e1900 */
[----:B--2---:R-:W-:-:S03]  /*0380*/  FFMA R11, R16, R17, R21 ;  /* 0x00000011100b7223 */ /* 0x004fc60000000015 */
[----:B------:R-:W2:Y:S01]  /*0390*/  LDG.E R21, desc[UR8][R2.64+0x1dc] ;  /* 0x0001dc0802157981 */ /* 0x000ea2000c1e1900 */
[----:B---3--:R-:W-:-:S03]  /*03a0*/  FFMA R10, R19, R20, R18 ;  /* 0x00000014130a7223 */ /* 0x008fc60000000012 */
[----:B------:R-:W3:Y:S04]  /*03b0*/  LDG.E R17, desc[UR8][R2.64+-0x1e8] ;  /* 0xfffe180802117981 */ /* 0x000ee8000c1e1900 */
[----:B------:R-:W3:Y:S04]  /*03c0*/  LDG.E R18, desc[UR8][R2.64] ;  /* 0x0000000802127981 */ /* 0x000ee8000c1e1900 */
[----:B------:R-:W3:Y:S04]  /*03d0*/  LDG.E R20, desc[UR8][R4.64+-0x10] ;  /* 0xfffff00804147981 */ /* 0x000ee8000c1e1900 */
[----:B------:R-:W3:Y:S01]  /*03e0*/  LDG.E R19, desc[UR8][R4.64] ;  /* 0x0000000804137981 */ /* 0x000ee2000c1e1900 */
[----:B----4-:R-:W-:Y:S01]  /*03f0*/  FFMA R14, R15, R14, R24 ;  /* 0x0000000e0f0e7223 */ /* 0x010fe20000000018 */
[----:B-----5:R-:W-:-:S02]  /*0400*/  FFMA R22, R13, R12, R22 ;  /* 0x0000000c0d167223 */ /* 0x020fc40000000016 */
[----:B------:R-:W4:Y:S04]  /*0410*/  LDG.E R16, desc[UR8][R2.64+0x1e0] ;  /* 0x0001e00802107981 */ /* 0x000f28000c1e1900 */
[----:B------:R-:W5:Y:S04]  /*0420*/  LDG.E R13, desc[UR8][R2.64+-0x1e4] ;  /* 0xfffe1c08020d7981 */ /* 0x000f68000c1e1900 */
[----:B------:R-:W4:Y:S04]  /*0430*/  LDG.E R15, desc[UR8][R4.64+-0x8] ;  /* 0xfffff808040f7981 */ /* 0x000f28000c1e1900 */
[----:B------:R-:W5:Y:S01]  /*0440*/  LDG.E R12, desc[UR8][R4.64+-0x4] ;  /* 0xfffffc08040c7981 */ /* 0x000f62000c1e1900 */
[----:B------:R-:W-:Y:S01]  /*0450*/  FADD R24, R10, R9 ;  /* 0x000000090a187221 */ /* 0x000fe20000000000 */
[----:B------:R-:W-:-:S02]  /*0460*/  FMUL R25, R25, R26 ;  /* 0x0000001a19197220 */ /* 0x000fc40000400000 */
[----:B------:R-:W5:Y:S01]  /*0470*/  LDG.E R9, desc[UR8][R2.64+0x4] ;  /* 0x0000040802097981 */ /* 0x000f62000c1e1900 */
[----:B------:R-:W-:-:S03]  /*0480*/  FADD R11, R24, R11 ;  /* 0x0000000b180b7221 */ /* 0x000fc60000000000 */
[----:B------:R-:W5:Y:S01]  /*0490*/  LDG.E R10, desc[UR8][R4.64+0xc] ;  /* 0x00000c08040a7981 */ /* 0x000f62000c1e1900 */
[----:B------:R-:W-:-:S03]  /*04a0*/  FADD R11, R11, R14 ;  /* 0x0000000e0b0b7221 */ /* 0x000fc60000000000 */
[----:B------:R-:W5:Y:S04]  /*04b0*/  LDG.E R26, desc[UR8][R4.64+0x18] ;  /* 0x00001808041a7981 */ /* 0x000f68000c1e1900 */
[----:B------:R-:W5:Y:S04]  /*04c0*/  LDG.E R24, desc[UR8][R4.64+0x4] ;  /* 0x0000040804187981 */ /* 0x000f68000c1e1900 */
[----:B------:R-:W5:Y:S01]  /*04d0*/  LDG.E R14, desc[UR8][R4.64+0x1c] ;  /* 0x00001c08040e7981 */ /* 0x000f62000c1e1900 */
[----:B--2---:R-:W-:-:S03]  /*04e0*/  FFMA R22, R23, R21, R22 ;  /* 0x0000001517167223 */ /* 0x004fc60000000016 */
[----:B------:R-:W2:Y:S01]  /*04f0*/  LDG.E R21, desc[UR8][R2.64+-0x1e0] ;  /* 0xfffe200802157981 */ /* 0x000ea2000c1e1900 */
[----:B------:R-:W-:-:S03]  /*0500*/  FADD R11, R11, R22 ;  /* 0x000000160b0b7221 */ /* 0x000fc60000000000 */
[----:B------:R-:W2:Y:S01]  /*0510*/  LDG.E R22, desc[UR8][R4.64+0x8] ;  /* 0x0000080804167981 */ /* 0x000ea2000c1e1900 */
[----:B---3--:R-:W-:-:S03]  /*0520*/  FFMA R20, R20, R17, R25 ;  /* 0x0000001114147223 */ /* 0x008fc60000000019 */
[----:B------:R-:W3:Y:S01]  /*0530*/  LDG.E R25, desc[UR8][R2.64+0x1e4] ;  /* 0x0001e40802197981 */ /* 0x000ee2000c1e1900 */
[----:B------:R-:W-:-:S03]  /*0540*/  FMUL R19, R19, R18 ;  /* 0x0000001213137220 */ /* 0x000fc60000400000 */
[----:B------:R-:W3:Y:S01]  /*0550*/  LDG.E R17, desc[UR8][R2.64+0x1e8] ;  /* 0x0001e80802117981 */ /* 0x000ee2000c1e1900 */
[----:B----4-:R-:W-:-:S03]  /*0560*/  FFMA R18, R15, R16, R20 ;  /* 0x000000100f127223 */ /* 0x010fc60000000014 */
[----:B------:R-:W4:Y:S01]  /*0570*/  LDG.E R20, desc[UR8][R4.64+0x14] ;  /* 0x0000140804147981 */ /* 0x000f22000c1e1900 */
[----:B-----5:R-:W-:-:S03]  /*0580*/  FFMA R23, R12, R13, R19 ;  /* 0x0000000d0c177223 */ /* 0x020fc60000000013 */
[----:B------:R-:W4:Y:S04]  /*0590*/  LDG.E R19, desc[UR8][R2.64+-0x1dc] ;  /* 0xfffe240802137981 */ /* 0x000f28000c1e1900 */
[----:B------:R-:W5:Y:S04]  /*05a0*/  LDG.E R16, desc[UR8][R4.64+0x10] ;  /* 0x0000100804107981 */ /* 0x000f68000c1e1900 */
[----:B------:R-:W5:Y:S04]  /*05b0*/  LDG.E R15, desc[UR8][R2.64+0x1ec] ;  /* 0x0001ec08020f7981 */ /* 0x000f68000c1e1900 */
[----:B------:R-:W5:Y:S04]  /*05c0*/  LDG.E R12, desc[UR8][R2.64+0xc] ;  /* 0x00000c08020c7981 */ /* 0x000f68000c1e1900 */
[----:B------:R-:W5:Y:S01]  /*05d0*/  LDG.E R13, desc[UR8][R4.64+0x24] ;  /* 0x00002408040d7981 */ /* 0x000f62000c1e1900 */
[----:B------:R-:W-:Y:S01]  /*05e0*/  FMUL R27, R10, R9 ;  /* 0x000000090a1b7220 */ /* 0x000fe20000400000 */
[----:B------:R-:W-:Y:S01]  /*05f0*/  FMUL R29, R26, R29 ;  /* 0x0000001d1a1d7220 */ /* 0x000fe20000400000 */
[----:B------:R-:W-:Y:S01]  /*0600*/  FADD R9, R11, R18 ;  /* 0x000000120b097221 */ /* 0x000fe20000000000 */
[----:B------:R-:W5:Y:S04]  /*0610*/  LDG.E R26, desc[UR8][R4.64+0x30] ;  /* 0x00003008041a7981 */ /* 0x000f68000c1e1900 */
[----:B------:R-:W5:Y:S04]  /*0620*/  LDG.E R11, desc[UR8][R2.64+-0x1d8] ;  /* 0xfffe2808020b7981 */ /* 0x000f68000c1e1900 */
[----:B------:R-:W5:Y:S01]  /*0630*/  LDG.E R18, desc[UR8][R4.64+0x2c] ;  /* 0x00002c0804127981 */ /* 0x000f62000c1e1900 */
[----:B--2---:R-:W-:-:S03]  /*0640*/  FFMA R21, R22, R21, R27 ;  /* 0x0000001516157223 */ /* 0x004fc6000000001b */
[----:B------:R-:W2:Y:S01]  /*0650*/  LDG.E R22, desc[UR8][R4.64+0x34] ;  /* 0x0000340804167981 */ /* 0x000ea2000c1e1900 */
[----:B---3--:R-:W-:-:S03]  /*0660*/  FFMA R24, R24, R25, R23 ;  /* 0x0000001918187223 */ /* 0x008fc60000000017 */
[----:B------:R-:W3:Y:S01]  /*0670*/  LDG.E R23, desc[UR8][R2.64+0x10] ;  /* 0x0000100802177981 */ /* 0x000ee2000c1e1900 */
[----:B------:R-:W-:-:S03]  /*0680*/  FADD R9, R9, R24 ;  /* 0x0000001809097221 */ /* 0x000fc60000000000 */
[----:B------:R-:W2:Y:S04]  /*0690*/  LDG.E R24, desc[UR8][R4.64+0x38] ;  /* 0x0000380804187981 */ /* 0x000ea8000c1e1900 */
[----:B------:R-:W2:Y:S01]  /*06a0*/  LDG.E R25, desc[UR8][R2.64+0x1f8] ;  /* 0x0001f80802197981 */ /* 0x000ea2000c1e1900 */
[----:B----4-:R-:W-:-:S03]  /*06b0*/  FFMA R19, R20, R19, R29 ;  /* 0x0000001314137223 */ /* 0x010fc6000000001d */
[----:B------:R-:W4:Y:S01]  /*06c0*/  LDG.E R20, desc[UR8][R4.64+0x3c] ;  /* 0x00003c0804147981 */ /* 0x000f22000c1e1900 */
[----:B-----5:R-:W-:-:S03]  /*06d0*/  FFMA R10, R16, R17, R21 ;  /* 0x00000011100a7223 */ /* 0x020fc60000000015 */
[----:B------:R-:W5:Y:S01]  /*06e0*/  LDG.E R16, desc[UR8][R4.64+0x20] ;  /* 0x0000200804107981 */ /* 0x000f62000c1e1900 */
[----:B------:R-:W-:-:S03]  /*06f0*/  FFMA R14, R14, R15, R19 ;  /* 0x0000000f0e0e7223 */ /* 0x000fc60000000013 */
[----:B------:R-:W2:Y:S04]  /*0700*/  LDG.E R15, desc[UR8][R4.64+0x28] ;  /* 0x00002808040f7981 */ /* 0x000ea8000c1e1900 */
[----:B------:R-:W4:Y:S01]  /*0710*/  LDG.E R17, desc[UR8][R2.64+0x14] ;  /* 0x0000140802117981 */ /* 0x000f22000c1e1900 */
[----:B------:R-:W-:-:S03]  /*0720*/  FMUL R27, R13, R12 ;  /* 0x0000000c0d1b7220 */ /* 0x000fc60000400000 */
[----:B------:R-:W2:Y:S04]  /*0730*/  LDG.E R12, desc[UR8][R2.64+0x1f0] ;  /* 0x0001f008020c7981 */ /* 0x000ea8000c1e1900 */
[----:B------:R-:W2:Y:S04]  /*0740*/  LDG.E R13, desc[UR8][R2.64+-0x1d4] ;  /* 0xfffe2c08020d7981 */ /* 0x000ea8000c1e1900 */
[----:B------:R-:W2:Y:S04]  /*0750*/  LDG.E R19, desc[UR8][R2.64+0x1f4] ;  /* 0x0001f40802137981 */ /* 0x000ea8000c1e1900 */
[----:B------:R0:W2:Y:S01]  /*0760*/  LDG.E R21, desc[UR8][R2.64+-0x1d0] ;  /* 0xfffe300802157981 */ /* 0x0000a2000c1e1900 */
[----:B------:R-:W-:Y:S01]  /*0770*/  FADD R9, R9, R10 ;  /* 0x0000000a09097221 */ /* 0x000fe20000000000 */
[----:B------:R-:W-:-:S03]  /*0780*/  UIADD3 UR4, UPT, UPT, UR4, 0x1, URZ ;  /* 0x0000000104047890 */ /* 0x000fc6000fffe0ff */
[----:B------:R-:W-:Y:S01]  /*0790*/  FADD R9, R9, R14 ;  /* 0x0000000e09097221 */ /* 0x000fe20000000000 */
[----:B------:R-:W-:Y:S01]  /*07a0*/  UISETP.NE.AND UP0, UPT, UR4, 0xb, UPT ;  /* 0x0000000b0400788c */ /* 0x000fe2000bf05270 */
[----:B0-----:R-:W-:Y:S02]  /*07b0*/  IADD3 R2, P0, PT, R2, 0x2c, RZ ;  /* 0x0000002c02027810 */ /* 0x001fe40007f1e0ff */
[----:B------:R-:W-:Y:S02]  /*07c0*/  IADD3 R8, PT, PT, R8, 0x2a9, RZ ;  /* 0x000002a908087810 */ /* 0x000fe40007ffe0ff */
[----:B------:R-:W-:Y:S01]  /*07d0*/  IADD3.X R3, PT, PT, RZ, R3, RZ, P0, !PT ;  /* 0x00000003ff037210 */ /* 0x000fe200007fe4ff */
[----:B---3--:R-:W-:Y:S01]  /*07e0*/  FMUL R23, R26, R23 ;  /* 0x000000171a177220 */ /* 0x008fe20000400000 */
[----:B-----5:R-:W-:Y:S01]  /*07f0*/  FFMA R16, R16, R11, R27 ;  /* 0x0000000b10107223 */ /* 0x020fe2000000001b */
[----:B----4-:R-:W-:-:S03]  /*0800*/  FMUL R17, R20, R17 ;  /* 0x0000001114117220 */ /* 0x010fc60000400000 */
[----:B--2---:R-:W-:Y:S01]  /*0810*/  FFMA R12, R15, R12, R16 ;  /* 0x0000000c0f0c7223 */ /* 0x004fe20000000010 */
[----:B------:R-:W-:-:S03]  /*0820*/  FFMA R13, R18, R13, R23 ;  /* 0x0000000d120d7223 */ /* 0x000fc60000000017 */
[----:B------:R-:W-:Y:S01]  /*0830*/  FADD R9, R9, R12 ;  /* 0x0000000c09097221 */ /* 0x000fe20000000000 */
[----:B------:R-:W-:Y:S01]  /*0840*/  FFMA R22, R22, R19, R13 ;  /* 0x0000001316167223 */ /* 0x000fe2000000000d */
[----:B------:R-:W-:-:S03]  /*0850*/  FFMA R17, R24, R21, R17 ;  /* 0x0000001518117223 */ /* 0x000fc60000000011 */
[----:B------:R-:W-:Y:S01]  /*0860*/  FADD R9, R9, R22 ;  /* 0x0000001609097221 */ /* 0x000fe20000000000 */
[----:B------:R-:W-:-:S04]  /*0870*/  FFMA R28, R28, R25, R17 ;  /* 0x000000191c1c7223 */ /* 0x000fc80000000011 */
[----:B------:R-:W-:Y:S01]  /*0880*/  FADD R9, R9, R28 ;  /* 0x0000001c09097221 */ /* 0x000fe20000000000 */
[----:B------:R-:W-:Y:S06]  /*0890*/  BRA.U UP0, `(.L_x_132) ;  /* 0xfffffff900247547 */ /* 0x000fec000b83ffff */
[----:B------:R-:W0:Y:S08]  /*08a0*/  LDC.64 R2, c[0x0][0x380] ;  /* 0x0000e000ff027b82 */ /* 0x000e300000000a00 */
[----:B------:R-:W1:Y:S01]  /*08b0*/  LDC.64 R4, c[0x0][0x398] ;  /* 0x0000e600ff047b82 */ /* 0x000e620000000a00 */
[----:B0-----:R-:W-:-:S06]  /*08c0*/  IMAD.WIDE.U32 R2, R0, 0x4, R2 ;  /* 0x0000000400027825 */ /* 0x001fcc00078e0002 */
[----:B------:R-:W2:Y:S01]  /*08d0*/  LDG.E R2, desc[UR8][R2.64] ;  /* 0x0000000802027981 */ /* 0x000ea2000c1e1900 */
[----:B------:R-:W-:-:S04]  /*08e0*/  IMAD R7, R0, 0x37, R7 ;  /* 0x0000003700077824 */ /* 0x000fc800078e0207 */
[----:B------:R-:W-:-:S04]  /*08f0*/  IMAD R7, R7, 0x37, R6 ;  /* 0x0000003707077824 */ /* 0x000fc800078e0206 */
[----:B-1----:R-:W-:-:S04]  /*0900*/  IMAD.WIDE R4, R7, 0x4, R4 ;  /* 0x0000000407047825 */ /* 0x002fc800078e0204 */
[C---:B--2---:R-:W-:Y:S01]  /*0910*/  FADD R0, R9.reuse, R2 ;  /* 0x0000000209007221 */ /* 0x044fe20000000000 */
[----:B------:R-:W-:-:S04]  /*0920*/  FSETP.GEU.AND P0, PT, R9, -R2, PT ;  /* 0x800000020900720b */ /* 0x000fc80003f0e000 */
[----:B------:R-:W-:-:S05]  /*0930*/  FSEL R7, R0, RZ, P0 ;  /* 0x000000ff00077208 */ /* 0x000fca0000000000 */
[----:B------:R-:W-:Y:S01]  /*0940*/  STG.E desc[UR8][R4.64], R7 ;  /* 0x0000000704007986 */ /* 0x000fe2000c101908 */
[----:B------:R-:W-:Y:S05]  /*0950*/  EXIT ;  /* 0x000000000000794d */ /* 0x000fea0003800000 */
.L_x_133:
        /* <DEDUP_REMOVED lines=10> */
.L_x_146:


//--------------------- .nv.shared.reserved.0     --------------------------
	.section	.nv.shared.reserved.0,"aw",@nobits
	.weak		__nv_reservedSMEM_offset_0_alias
	.size		__nv_reservedSMEM_offset_0_alias, 0, 64
	.other		__nv_reservedSMEM_offset_0_alias,@"STO_CUDA_RESERVED_SHARED STV_DEFAULT"
__nv_reservedSMEM_offset_0_alias:
	.zero		0
	.zero		64


//--------------------- .nv.constant0._Z18executeFourthLayerPfS_S_ --------------------------
	.section	.nv.constant0._Z18executeFourthLayerPfS_S_,"a",@progbits
	.sectionflags	@""
	.align	4
.nv.constant0._Z18executeFourthLayerPfS_S_:
	.zero		920


//--------------------- .nv.constant0._Z17executeThirdLayerPfS_S_ --------------------------
	.section	.nv.constant0._Z17executeThirdLayerPfS_S_,"a",@progbits
	.sectionflags	@""
	.align	4
.nv.constant0._Z17executeThirdLayerPfS_S_:
	.zero		920


//--------------------- .nv.constant0._Z14executeFCLayerPfS_S_S_iibb --------------------------
	.section	.nv.constant0._Z14executeFCLayerPfS_S_S_iibb,"a",@progbits
	.sectionflags	@""
	.align	4
.nv.constant0._Z14executeFCLayerPfS_S_S_iibb:
	.zero		938


//--------------------- .nv.constant0._Z18executelrnNormCudaPfffiiiiS_i --------------------------
	.section	.nv.constant0._Z18executelrnNormCudaPfffiiiiS_i,"a",@progbits
	.sectionflags	@""
	.align	4
.nv.constant0._Z18executelrnNormCudaPfffiiiiS_i:
	.zero		940


//--------------------- .nv.constant0._Z24executelrnNormCuda_splitPfffiiiiS_ii --------------------------
	.section	.nv.constant0._Z24executelrnNormCuda_splitPfffiiiiS_ii,"a",@progbits
	.sectionflags	@""
	.align	4
.nv.constant0._Z24executelrnNormCuda_splitPfffiiiiS_ii:
	.zero		944


//--------------------- .nv.constant0._Z30execute3Dconvolutiongroup2CudaPfS_S_S_iiiiiiii --------------------------
	.section	.nv.constant0._Z30execute3Dconvolutiongroup2CudaPfS_S_S_iiiiiiii,"a",@progbits
	.sectionflags	@""
	.align	4
.nv.constant0._Z30execute3Dconvolutiongroup2CudaPfS_S_S_iiiiiiii:
	.zero		960


//--------------------- .nv.constant0._Z24execute3DconvolutionCudaPfS_S_S_iiiiiiii --------------------------
	.section	.nv.constant0._Z24execute3DconvolutionCudaPfS_S_S_iiiiiiii,"a",@progbits
	.sectionflags	@""
	.align	4
.nv.constant0._Z24execute3DconvolutionCudaPfS_S_S_iiiiiiii:
	.zero		960


//--------------------- .nv.constant0._Z18executepoolingCudaPfS_iiiiiii --------------------------
	.section	.nv.constant0._Z18executepoolingCudaPfS_iiiiiii,"a",@progbits
	.sectionflags	@""
	.align	4
.nv.constant0._Z18executepoolingCudaPfS_iiiiiii:
	.zero		940


//--------------------- .nv.constant0._Z17executeFirstLayerPfS_S_S_ii --------------------------
	.section	.nv.constant0._Z17executeFirstLayerPfS_S_S_ii,"a",@progbits
	.sectionflags	@""
	.align	4
.nv.constant0._Z17executeFirstLayerPfS_S_S_ii:
	.zero		936


//--------------------- SYMBOLS --------------------------

	.type		.nv.reservedSmem.offset0,@object
	.size		.nv.reservedSmem.offset0,0x4
